	.target	sm_90a

	.elftype	@"ET_EXEC"


//--------------------- .note.nv.tkinfo           --------------------------
	.section	.note.nv.tkinfo,"",@"SHT_NOTE"
	.sectionflags	@"SHF_NOTE_NV_TKINFO"
	.tkinfo
        /*0018*/ 	.word	0x00000002
        /*0030*/ 	.string	""
        /*0030*/ 	.string	"ptxas"
        /*0030*/ 	.string	"Cuda compilation tools, release 13.0, V13.0.88"
        /*0030*/ 	.string	"Build cuda_13.0.r13.0/compiler.36424714_0"
        /*0030*/ 	.string	"-v  -suppress-debug-info  -lineinfo  -arch sm_90a "



//--------------------- .note.nv.cuinfo           --------------------------
	.section	.note.nv.cuinfo,"",@"SHT_NOTE"
	.sectionflags	@"SHF_NOTE_NV_CUINFO"
        /*0018*/ 	.short	0x0002
        /*001a*/ 	.short	0x005a
        /*001c*/ 	.short	0x0082
	.zero		2


//--------------------- .nv.info                  --------------------------
	.section	.nv.info,"",@"SHT_CUDA_INFO"
	.align	4


	//----- nvinfo : EIATTR_REGCOUNT
	.align		4
        /*0000*/ 	.byte	0x04, 0x2f
        /*0002*/ 	.short	(.L_1 - .L_0)
	.align		4
.L_0:
        /*0004*/ 	.word	index@(gluon_wgmma)
        /*0008*/ 	.word	0x0000002a


	//----- nvinfo : EIATTR_FRAME_SIZE
	.align		4
.L_1:
        /*000c*/ 	.byte	0x04, 0x11
        /*000e*/ 	.short	(.L_3 - .L_2)
	.align		4
.L_2:
        /*0010*/ 	.word	index@(gluon_wgmma)
        /*0014*/ 	.word	0x00000000


	//----- nvinfo : EIATTR_MIN_STACK_SIZE
	.align		4
.L_3:
        /*0018*/ 	.byte	0x04, 0x12
        /*001a*/ 	.short	(.L_5 - .L_4)
	.align		4
.L_4:
        /*001c*/ 	.word	index@(gluon_wgmma)
        /*0020*/ 	.word	0x00000000
.L_5:


//--------------------- .nv.compat                --------------------------
	.section	.nv.compat,"",@"SHT_CUDA_COMPAT_INFO"
	.align	4
        /*0000*/ 	.byte	0x02, 0x09, 0x01, 0x00, 0x02, 0x02, 0x04, 0x00, 0x02, 0x05, 0x05, 0x00, 0x03, 0x07, 0x01, 0x01
        /*0010*/ 	.byte	0x02, 0x03, 0x03, 0x00, 0x02, 0x06, 0x01, 0x00, 0x04, 0x0b, 0x08, 0x00, 0x00, 0x00, 0x00, 0x00
        /*0020*/ 	.byte	0x00, 0x00, 0x00, 0x00


//--------------------- .nv.info.gluon_wgmma      --------------------------
	.section	.nv.info.gluon_wgmma,"",@"SHT_CUDA_INFO"
	.sectionflags	@""
	.align	4


	//----- nvinfo : EIATTR_CUDA_API_VERSION
	.align		4
        /*0000*/ 	.byte	0x04, 0x37
        /*0002*/ 	.short	(.L_7 - .L_6)
.L_6:
        /*0004*/ 	.word	0x00000082


	//----- nvinfo : EIATTR_KPARAM_INFO
	.align		4
.L_7:
        /*0008*/ 	.byte	0x04, 0x17
        /*000a*/ 	.short	(.L_9 - .L_8)
.L_8:
        /*000c*/ 	.word	0x00000000
        /*0010*/ 	.short	0x000a
        /*0012*/ 	.short	0x0048
        /*0014*/ 	.byte	0x00, 0xf4, 0x21, 0x00


	//----- nvinfo : EIATTR_KPARAM_INFO
	.align		4
.L_9:
        /*0018*/ 	.byte	0x04, 0x17
        /*001a*/ 	.short	(.L_11 - .L_10)
.L_10:
        /*001c*/ 	.word	0x00000000
        /*0020*/ 	.short	0x0009
        /*0022*/ 	.short	0x0040
        /*0024*/ 	.byte	0x00, 0xf4, 0x21, 0x00


	//----- nvinfo : EIATTR_KPARAM_INFO
	.align		4
.L_11:
        /*0028*/ 	.byte	0x04, 0x17
        /*002a*/ 	.short	(.L_13 - .L_12)
.L_12:
        /*002c*/ 	.word	0x00000000
        /*0030*/ 	.short	0x0008
        /*0032*/ 	.short	0x0038
        /*0034*/ 	.byte	0x00, 0xf0, 0x21, 0x00


	//----- nvinfo : EIATTR_KPARAM_INFO
	.align		4
.L_13:
        /*0038*/ 	.byte	0x04, 0x17
        /*003a*/ 	.short	(.L_15 - .L_14)
.L_14:
        /*003c*/ 	.word	0x00000000
        /*0040*/ 	.short	0x0007
        /*0042*/ 	.short	0x0030
        /*0044*/ 	.byte	0x00, 0xf0, 0x21, 0x00


	//----- nvinfo : EIATTR_KPARAM_INFO
	.align		4
.L_15:
        /*0048*/ 	.byte	0x04, 0x17
        /*004a*/ 	.short	(.L_17 - .L_16)
.L_16:
        /*004c*/ 	.word	0x00000000
        /*0050*/ 	.short	0x0006
        /*0052*/ 	.short	0x0028
        /*0054*/ 	.byte	0x00, 0xf0, 0x21, 0x00


	//----- nvinfo : EIATTR_KPARAM_INFO
	.align		4
.L_17:
        /*0058*/ 	.byte	0x04, 0x17
        /*005a*/ 	.short	(.L_19 - .L_18)
.L_18:
        /*005c*/ 	.word	0x00000000
        /*0060*/ 	.short	0x0005
        /*0062*/ 	.short	0x0020
        /*0064*/ 	.byte	0x00, 0xf0, 0x11, 0x00


	//----- nvinfo : EIATTR_KPARAM_INFO
	.align		4
.L_19:
        /*0068*/ 	.byte	0x04, 0x17
        /*006a*/ 	.short	(.L_21 - .L_20)
.L_20:
        /*006c*/ 	.word	0x00000000
        /*0070*/ 	.short	0x0004
        /*0072*/ 	.short	0x001c
        /*0074*/ 	.byte	0x00, 0xf0, 0x11, 0x00


	//----- nvinfo : EIATTR_KPARAM_INFO
	.align		4
.L_21:
        /*0078*/ 	.byte	0x04, 0x17
        /*007a*/ 	.short	(.L_23 - .L_22)
.L_22:
        /*007c*/ 	.word	0x00000000
        /*0080*/ 	.short	0x0003
        /*0082*/ 	.short	0x0018
        /*0084*/ 	.byte	0x00, 0xf0, 0x11, 0x00


	//----- nvinfo : EIATTR_KPARAM_INFO
	.align		4
.L_23:
        /*0088*/ 	.byte	0x04, 0x17
        /*008a*/ 	.short	(.L_25 - .L_24)
.L_24:
        /*008c*/ 	.word	0x00000000
        /*0090*/ 	.short	0x0002
        /*0092*/ 	.short	0x0010
        /*0094*/ 	.byte	0x00, 0xf4, 0x21, 0x00


	//----- nvinfo : EIATTR_KPARAM_INFO
	.align		4
.L_25:
        /*0098*/ 	.byte	0x04, 0x17
        /*009a*/ 	.short	(.L_27 - .L_26)
.L_26:
        /*009c*/ 	.word	0x00000000
        /*00a0*/ 	.short	0x0001
        /*00a2*/ 	.short	0x0008
        /*00a4*/ 	.byte	0x00, 0xf4, 0x21, 0x00


	//----- nvinfo : EIATTR_KPARAM_INFO
	.align		4
.L_27:
        /*00a8*/ 	.byte	0x04, 0x17
        /*00aa*/ 	.short	(.L_29 - .L_28)
.L_28:
        /*00ac*/ 	.word	0x00000000
        /*00b0*/ 	.short	0x0000
        /*00b2*/ 	.short	0x0000
        /*00b4*/ 	.byte	0x00, 0xf4, 0x21, 0x00


	//----- nvinfo : EIATTR_SPARSE_MMA_MASK
	.align		4
.L_29:
        /*00b8*/ 	.byte	0x03, 0x50
        /*00ba*/ 	.short	0x0000


	//----- nvinfo : EIATTR_MAXREG_COUNT
	.align		4
        /*00bc*/ 	.byte	0x03, 0x1b
        /*00be*/ 	.short	0x00ff


	//----- nvinfo : EIATTR_NUM_BARRIERS
	.align		4
        /*00c0*/ 	.byte	0x02, 0x4c
        /*00c2*/ 	.byte	0x01
	.zero		1


	//----- nvinfo : EIATTR_MERCURY_ISA_VERSION
	.align		4
        /*00c4*/ 	.byte	0x03, 0x5f
        /*00c6*/ 	.short	0x0101


	//----- nvinfo : EIATTR_INT_WARP_WIDE_INSTR_OFFSETS
	.align		4
        /*00c8*/ 	.byte	0x04, 0x31
        /*00ca*/ 	.short	(.L_31 - .L_30)


	//   ....[0]....
.L_30:
        /*00cc*/ 	.word	0x00001300


	//   ....[1]....
        /*00d0*/ 	.word	0x00001320


	//   ....[2]....
        /*00d4*/ 	.word	0x00001330


	//   ....[3]....
        /*00d8*/ 	.word	0x00001410


	//   ....[4]....
        /*00dc*/ 	.word	0x00001670


	//   ....[5]....
        /*00e0*/ 	.word	0x00001680


	//   ....[6]....
        /*00e4*/ 	.word	0x00001700


	//   ....[7]....
        /*00e8*/ 	.word	0x00001710


	//   ....[8]....
        /*00ec*/ 	.word	0x00001b70


	//   ....[9]....
        /*00f0*/ 	.word	0x00001b80


	//----- nvinfo : EIATTR_COOP_GROUP_MASK_REGIDS
	.align		4
.L_31:
        /*00f4*/ 	.byte	0x04, 0x29
        /*00f6*/ 	.short	(.L_33 - .L_32)


	//   ....[0]....
.L_32:
        /*00f8*/ 	.word	0xffffffff


	//   ....[1]....
        /*00fc*/ 	.word	0xffffffff


	//   ....[2]....
        /*0100*/ 	.word	0xffffffff


	//----- nvinfo : EIATTR_COOP_GROUP_INSTR_OFFSETS
	.align		4
.L_33:
        /*0104*/ 	.byte	0x04, 0x28
        /*0106*/ 	.short	(.L_35 - .L_34)


	//   ....[0]....
.L_34:
        /*0108*/ 	.word	0x00000150


	//   ....[1]....
        /*010c*/ 	.word	0x00000710


	//   ....[2]....
        /*0110*/ 	.word	0x00000d00


	//----- nvinfo : EIATTR_MBARRIER_INSTR_OFFSETS
	.align		4
.L_35:
        /*0114*/ 	.byte	0x04, 0x39
        /*0116*/ 	.short	(.L_37 - .L_36)


	//   ....[0]....
.L_36:
        /*0118*/ 	.word	0x00001440
        /*011c*/ 	.word	0x000000ff
        /*0120*/ 	.word	0x0000c000
        /*0124*/ 	.short	0x0100
        /*0126*/ 	.byte	0x10
	.zero		1


	//   ....[1]....
        /*0128*/ 	.word	0x00001460
        /*012c*/ 	.word	0x000000ff
        /*0130*/ 	.word	0x0000c008
        /*0134*/ 	.short	0x0100
        /*0136*/ 	.byte	0x10
	.zero		1


	//   ....[2]....
        /*0138*/ 	.word	0x00001490
        /*013c*/ 	.word	0x000000ff
        /*0140*/ 	.word	0x0000c010
        /*0144*/ 	.short	0x0100
        /*0146*/ 	.byte	0x10
	.zero		1


	//   ....[3]....
        /*0148*/ 	.word	0x000017e0
        /*014c*/ 	.word	0x000000ff
        /*0150*/ 	.word	0x0000c000
        /*0154*/ 	.short	0x010a
        /*0156*/ 	.byte	0x20
	.zero		1


	//   ....[4]....
        /*0158*/ 	.word	0x00001ab0
        /*015c*/ 	.word	0x000000ff
        /*0160*/ 	.word	0x0000c000
        /*0164*/ 	.short	0x0108
        /*0166*/ 	.byte	0x10
	.zero		1


	//   ....[5]....
        /*0168*/ 	.word	0x00001b50
        /*016c*/ 	.word	0x000000ff
        /*0170*/ 	.word	0x0000c008
        /*0174*/ 	.short	0x0108
        /*0176*/ 	.byte	0x10
	.zero		1


	//   ....[6]....
        /*0178*/ 	.word	0x00001bb0
        /*017c*/ 	.word	0x000000ff
        /*0180*/ 	.word	0x0000c010
        /*0184*/ 	.short	0x0108
        /*0186*/ 	.byte	0x10
	.zero		1


	//   ....[7]....
        /*0188*/ 	.word	0x00001c60
        /*018c*/ 	.word	0x000000ff
        /*0190*/ 	.word	0x0000c000
        /*0194*/ 	.short	0x010a
        /*0196*/ 	.byte	0x20
	.zero		1


	//----- nvinfo : EIATTR_NUM_MBARRIERS
	.align		4
.L_37:
        /*0198*/ 	.byte	0x03, 0x38
        /*019a*/ 	.short	0x0003


	//----- nvinfo : EIATTR_EXIT_INSTR_OFFSETS
	.align		4
        /*019c*/ 	.byte	0x04, 0x1c
        /*019e*/ 	.short	(.L_39 - .L_38)


	//   ....[0]....
.L_38:
        /*01a0*/ 	.word	0x00001c50


	//----- nvinfo : EIATTR_REQNTID
	.align		4
.L_39:
        /*01a4*/ 	.byte	0x04, 0x10
        /*01a6*/ 	.short	(.L_41 - .L_40)
.L_40:
        /*01a8*/ 	.word	0x00000100
        /*01ac*/ 	.word	0x00000001
        /*01b0*/ 	.word	0x00000001


	//----- nvinfo : EIATTR_CRS_STACK_SIZE
	.align		4
.L_41:
        /*01b4*/ 	.byte	0x04, 0x1e
        /*01b6*/ 	.short	(.L_43 - .L_42)
.L_42:
        /*01b8*/ 	.word	0x00000000


	//----- nvinfo : EIATTR_CBANK_PARAM_SIZE
	.align		4
.L_43:
        /*01bc*/ 	.byte	0x03, 0x19
        /*01be*/ 	.short	0x0050


	//----- nvinfo : EIATTR_PARAM_CBANK
	.align		4
        /*01c0*/ 	.byte	0x04, 0x0a
        /*01c2*/ 	.short	(.L_45 - .L_44)
	.align		4
.L_44:
        /*01c4*/ 	.word	index@(.nv.constant0.gluon_wgmma)
        /*01c8*/ 	.short	0x0210
        /*01ca*/ 	.short	0x0050


	//----- nvinfo : EIATTR_SW_WAR
	.align		4
.L_45:
        /*01cc*/ 	.byte	0x04, 0x36
        /*01ce*/ 	.short	(.L_47 - .L_46)
.L_46:
        /*01d0*/ 	.word	0x00000008
.L_47:


//--------------------- .nv.callgraph             --------------------------
	.section	.nv.callgraph,"",@"SHT_CUDA_CALLGRAPH"
	.align	4
	.sectionentsize	8
	.align		4
        /*0000*/ 	.word	0x00000000
	.align		4
        /*0004*/ 	.word	0xffffffff
	.align		4
        /*0008*/ 	.word	0x00000000
	.align		4
        /*000c*/ 	.word	0xfffffffe
	.align		4
        /*0010*/ 	.word	0x00000000
	.align		4
        /*0014*/ 	.word	0xfffffffd
	.align		4
        /*0018*/ 	.word	0x00000000
	.align		4
        /*001c*/ 	.word	0xfffffffc


//--------------------- .text.gluon_wgmma         --------------------------
	.section	.text.gluon_wgmma,"ax",@progbits
	.align	128
        .global         gluon_wgmma
        .type           gluon_wgmma,@function
        .size           gluon_wgmma,(.L_x_52 - gluon_wgmma)
        .other          gluon_wgmma,@"STO_CUDA_ENTRY STV_DEFAULT"
gluon_wgmma:
.text.gluon_wgmma:
[----:B------:R-:W-:Y:S01]  /*0000*/  LDC R1, c[0x0][0x28] ;  /* 0x00000a00ff017b82 */ /* 0x000fe20000000800 */
[----:B------:R-:W1:Y:S07]  /*0010*/  S2R R0, SR_TID.X ;  /* 0x0000000000007919 */ /* 0x000e6e0000002100 */
[----:B------:R-:W2:Y:S01]  /*0020*/  S2UR UR4, SR_CgaCtaId ;  /* 0x00000000000479c3 */ /* 0x000ea20000008800 */
[----:B------:R-:W-:Y:S01]  /*0030*/  UMOV UR16, 0x400 ;  /* 0x0000040000107882 */ /* 0x000fe20000000000 */
[----:B------:R-:W-:Y:S01]  /*0040*/  ULDC UR6, c[0x0][0xc] ;  /* 0x0000030000067ab9 */ /* 0x000fe20000000800 */
[----:B------:R-:W-:Y:S01]  /*0050*/  ULDC.64 UR28, c[0x0][0x250] ;  /* 0x00009400001c7ab9 */ /* 0x000fe20000000a00 */
[----:B------:R-:W-:Y:S04]  /*0060*/  BSSY B0, `(.L_x_0) ;  /* 0x000001f000007945 */ /* 0x000fe80003800000 */
[----:B------:R-:W3:Y:S08]  /*0070*/  LDC R2, c[0x0][0x228] ;  /* 0x00008a00ff027b82 */ /* 0x000ef00000000800 */
[----:B------:R-:W4:Y:S08]  /*0080*/  LDC R7, c[0x0][0x230] ;  /* 0x00008c00ff077b82 */ /* 0x000f300000000800 */
[----:B------:R-:W-:Y:S01]  /*0090*/  S2UR UR25, SR_CTAID.Y ;  /* 0x00000000001979c3 */ /* 0x000fe20000002600 */
[----:B--2---:R-:W-:-:S03]  /*00a0*/  ULEA UR16, UR4, UR16, 0x18 ;  /* 0x0000001004107291 */ /* 0x004fc6000f8ec03f */
[----:B------:R-:W-:Y:S01]  /*00b0*/  ULDC UR4, c[0x0][0x10] ;  /* 0x0000040000047ab9 */ /* 0x000fe20000000800 */
[----:B-1----:R-:W-:-:S03]  /*00c0*/  LOP3.LUT R6, R0, 0xff, RZ, 0xc0, !PT ;  /* 0x000000ff00067812 */ /* 0x002fc600078ec0ff */
[----:B------:R-:W1:Y:S01]  /*00d0*/  S2UR UR5, SR_CTAID.Z ;  /* 0x00000000000579c3 */ /* 0x000e620000002700 */
[----:B---3--:R-:W-:Y:S01]  /*00e0*/  VIADD R2, R2, 0xffffffff ;  /* 0xffffffff02027836 */ /* 0x008fe20000000000 */
[C---:B------:R-:W-:Y:S02]  /*00f0*/  ISETP.GE.U32.AND P0, PT, R6.reuse, 0x20, PT ;  /* 0x000000200600780c */ /* 0x040fe40003f06070 */
[C---:B------:R-:W-:Y:S02]  /*0100*/  ISETP.NE.U32.AND P2, PT, R6.reuse, RZ, PT ;  /* 0x000000ff0600720c */ /* 0x040fe40003f45070 */
[----:B------:R-:W-:Y:S02]  /*0110*/  LEA R8, R6, UR16, 0x2 ;  /* 0x0000001006087c11 */ /* 0x000fe4000f8e10ff */
[----:B------:R-:W2:Y:S01]  /*0120*/  S2UR UR36, SR_CTAID.X ;  /* 0x00000000002479c3 */ /* 0x000ea20000002500 */
[----:B----4-:R-:W-:-:S06]  /*0130*/  VIADD R11, R7, 0xffffffff ;  /* 0xffffffff070b7836 */ /* 0x010fcc0000000000 */
[----:B------:R3:W-:Y:S01]  /*0140*/  @!P0 STS [R8], RZ ;  /* 0x000000ff08008388 */ /* 0x0007e20000000800 */
[----:B------:R-:W-:-:S03]  /*0150*/  NOP ;  /* 0x0000000000007918 */ /* 0x000fc60000000000 */
[----:B------:R3:W-:Y:S01]  /*0160*/  @!P2 STS [UR16+0x24], R2 ;  /* 0x00002402ff00a988 */ /* 0x0007e20008000810 */
[----:B-1----:R-:W-:-:S03]  /*0170*/  UIMAD UR4, UR5, UR4, UR25 ;  /* 0x00000004050472a4 */ /* 0x002fc6000f8e0219 */
[----:B------:R3:W-:Y:S01]  /*0180*/  @!P2 STS [UR16+0x20], R11 ;  /* 0x0000200bff00a988 */ /* 0x0007e20008000810 */
[----:B--2---:R-:W-:-:S04]  /*0190*/  UIMAD UR4, UR4, UR6, UR36 ;  /* 0x00000006040472a4 */ /* 0x004fc8000f8e0224 */
[----:B------:R-:W-:-:S03]  /*01a0*/  UIMAD UR5, UR4, 0x180, URZ ;  /* 0x00000180040578a4 */ /* 0x000fc6000f8e023f */
[----:B------:R-:W-:Y:S01]  /*01b0*/  UMOV UR4, URZ ;  /* 0x0000003f00047c82 */ /* 0x000fe20008000000 */
[----:B------:R-:W-:-:S04]  /*01c0*/  UIADD3 UR24, UP0, UR5, UR28, URZ ;  /* 0x0000001c05187290 */ /* 0x000fc8000ff1e03f */
[----:B------:R-:W-:Y:S01]  /*01d0*/  ULEA.HI.X.SX32 UR19, UR5, UR29, 0x1, UP0 ;  /* 0x0000001d05137291 */ /* 0x000fe200080f0e3f */
[----:B---3--:R-:W-:Y:S11]  /*01e0*/  @P2 BRA `(.L_x_1) ;  /* 0x0000000000182947 */ /* 0x008ff60003800000 */
[----:B------:R-:W1:Y:S01]  /*01f0*/  LDS R3, [UR16+0x8] ;  /* 0x00000810ff037984 */ /* 0x000e620008000800 */
[----:B------:R-:W2:Y:S01]  /*0200*/  LDC.64 R12, c[0x0][0x210] ;  /* 0x00008400ff0c7b82 */ /* 0x000ea20000000a00 */
[----:B------:R-:W-:Y:S02]  /*0210*/  IMAD.MOV.U32 R4, RZ, RZ, 0x70 ;  /* 0x00000070ff047424 */ /* 0x000fe400078e00ff */
[----:B--2---:R2:W-:Y:S03]  /*0220*/  STS.64 [UR16], R12 ;  /* 0x0000000cff007988 */ /* 0x0045e60008000a10 */
[----:B-1----:R-:W-:-:S05]  /*0230*/  LOP3.LUT R3, R3, 0x10, R4, 0xd8, !PT ;  /* 0x0000001003037812 */ /* 0x002fca00078ed804 */
[----:B------:R2:W-:Y:S02]  /*0240*/  STS [UR16+0x8], R3 ;  /* 0x00000803ff007988 */ /* 0x0005e40008000810 */
.L_x_1:
[----:B------:R-:W-:Y:S05]  /*0250*/  BSYNC B0 ;  /* 0x0000000000007941 */ /* 0x000fea0003800000 */
.L_x_0:
[----:B------:R-:W-:Y:S04]  /*0260*/  BSSY B0, `(.L_x_2) ;  /* 0x000000a000007945 */ /* 0x000fe80003800000 */
[----:B------:R-:W-:Y:S05]  /*0270*/  @P2 BRA `(.L_x_3) ;  /* 0x0000000000202947 */ /* 0x000fea0003800000 */
[----:B--2---:R-:W1:Y:S01]  /*0280*/  LDS R3, [UR16+0x34] ;  /* 0x00003410ff037984 */ /* 0x004e620008000800 */
[----:B------:R-:W-:Y:S02]  /*0290*/  IMAD.MOV.U32 R4, RZ, RZ, 0x3f000000 ;  /* 0x3f000000ff047424 */ /* 0x000fe400078e00ff */
[----:B------:R-:W-:Y:S01]  /*02a0*/  @!P2 IMAD.MOV.U32 R5, RZ, RZ, 0x3f ;  /* 0x0000003fff05a424 */ /* 0x000fe200078e00ff */
[----:B------:R-:W2:Y:S02]  /*02b0*/  @!P2 LDS R10, [UR16+0x38] ;  /* 0x00003810ff0aa984 */ /* 0x000ea40008000800 */
[----:B-1----:R-:W-:Y:S02]  /*02c0*/  LOP3.LUT R3, R3, 0xff000000, R4, 0xb8, !PT ;  /* 0xff00000003037812 */ /* 0x002fe400078eb804 */
[----:B--2---:R-:W-:-:S03]  /*02d0*/  @!P2 LOP3.LUT R4, R10, 0xff, R5, 0xb8, !PT ;  /* 0x000000ff0a04a812 */ /* 0x004fc600078eb805 */
[----:B------:R1:W-:Y:S04]  /*02e0*/  STS [UR16+0x34], R3 ;  /* 0x00003403ff007988 */ /* 0x0003e80008000810 */
[----:B------:R1:W-:Y:S02]  /*02f0*/  @!P2 STS [UR16+0x38], R4 ;  /* 0x00003804ff00a988 */ /* 0x0003e40008000810 */
.L_x_3:
[----:B------:R-:W-:Y:S05]  /*0300*/  BSYNC B0 ;  /* 0x0000000000007941 */ /* 0x000fea0003800000 */
.L_x_2:
[----:B------:R-:W-:Y:S04]  /*0310*/  BSSY B0, `(.L_x_4) ;  /* 0x000000e000007945 */ /* 0x000fe80003800000 */
[----:B------:R-:W-:Y:S05]  /*0320*/  @P2 BRA `(.L_x_5) ;  /* 0x0000000000302947 */ /* 0x000fea0003800000 */
[----:B-1----:R-:W1:Y:S01]  /*0330*/  LDS R4, [UR16+0x34] ;  /* 0x00003410ff047984 */ /* 0x002e620008000800 */
[----:B--2---:R-:W2:Y:S03]  /*0340*/  LDC.64 R12, c[0x0][0x238] ;  /* 0x00008e00ff0c7b82 */ /* 0x004ea60000000a00 */
[----:B------:R-:W3:Y:S01]  /*0350*/  LDS R3, [UR16+0x1c] ;  /* 0x00001c10ff037984 */ /* 0x000ee20008000800 */
[C---:B--2---:R-:W-:Y:S01]  /*0360*/  SHF.L.U64.HI R10, R12.reuse, 0x1, R13 ;  /* 0x000000010c0a7819 */ /* 0x044fe2000001020d */
[----:B------:R-:W-:-:S03]  /*0370*/  IMAD.SHL.U32 R5, R12, 0x2, RZ ;  /* 0x000000020c057824 */ /* 0x000fc600078e00ff */
[--C-:B------:R-:W-:Y:S02]  /*0380*/  SHF.R.U32.HI R12, RZ, 0x4, R10.reuse ;  /* 0x00000004ff0c7819 */ /* 0x100fe4000001160a */
[----:B------:R-:W-:-:S05]  /*0390*/  SHF.R.U64 R5, R5, 0x4, R10 ;  /* 0x0000000405057819 */ /* 0x000fca000000120a */
[----:B------:R4:W-:Y:S01]  /*03a0*/  STS [UR16+0xc], R5 ;  /* 0x00000c05ff007988 */ /* 0x0009e20008000810 */
[----:B-1----:R-:W-:Y:S02]  /*03b0*/  LOP3.LUT R4, R4, 0x7, RZ, 0xb8, !PT ;  /* 0x0000000704047812 */ /* 0x002fe400078eb8ff */
[----:B---3--:R-:W-:-:S03]  /*03c0*/  LOP3.LUT R3, R3, 0xf, R12, 0xb8, !PT ;  /* 0x0000000f03037812 */ /* 0x008fc600078eb80c */
[----:B------:R4:W-:Y:S04]  /*03d0*/  STS [UR16+0x34], R4 ;  /* 0x00003404ff007988 */ /* 0x0009e80008000810 */
[----:B------:R4:W-:Y:S02]  /*03e0*/  STS [UR16+0x1c], R3 ;  /* 0x00001c03ff007988 */ /* 0x0009e40008000810 */
.L_x_5:
[----:B------:R-:W-:Y:S05]  /*03f0*/  BSYNC B0 ;  /* 0x0000000000007941 */ /* 0x000fea0003800000 */
.L_x_4:
[----:B------:R-:W-:Y:S04]  /*0400*/  BSSY B1, `(.L_x_6) ;  /* 0x000001a000017945 */ /* 0x000fe80003800000 */
[----:B------:R-:W-:Y:S04]  /*0410*/  BSSY B0, `(.L_x_7) ;  /* 0x0000015000007945 */ /* 0x000fe80003800000 */
[----:B------:R-:W-:Y:S05]  /*0420*/  @P2 BRA `(.L_x_8) ;  /* 0x0000000000202947 */ /* 0x000fea0003800000 */
[----:B-12-4-:R-:W1:Y:S02]  /*0430*/  LDS R3, [UR16+0x34] ;  /* 0x00003410ff037984 */ /* 0x016e640008000800 */
[----:B-1----:R-:W-:-:S05]  /*0440*/  LOP3.LUT R3, R3, 0x38, RZ, 0xb8, !PT ;  /* 0x0000003803037812 */ /* 0x002fca00078eb8ff */
[----:B------:R1:W-:Y:S01]  /*0450*/  STS [UR16+0x34], R3 ;  /* 0x00003403ff007988 */ /* 0x0003e20008000810 */
[----:B------:R-:W-:Y:S05]  /*0460*/  @P2 BRA `(.L_x_9) ;  /* 0x0000000000202947 */ /* 0x000fea0003800000 */
[----:B-1----:R-:W1:Y:S01]  /*0470*/  LDS R3, [UR16+0x8] ;  /* 0x00000810ff037984 */ /* 0x002e620008000800 */
[----:B------:R-:W-:-:S05]  /*0480*/  IMAD.MOV.U32 R4, RZ, RZ, 0x780 ;  /* 0x00000780ff047424 */ /* 0x000fca00078e00ff */
[----:B-1----:R-:W-:-:S05]  /*0490*/  LOP3.LUT R3, R3, 0x300, R4, 0xd8, !PT ;  /* 0x0000030003037812 */ /* 0x002fca00078ed804 */
[----:B------:R3:W-:Y:S02]  /*04a0*/  STS [UR16+0x8], R3 ;  /* 0x00000803ff007988 */ /* 0x0007e40008000810 */
.L_x_8:
[----:B------:R-:W-:Y:S05]  /*04b0*/  @P2 BRA `(.L_x_10) ;  /* 0x0000000000282947 */ /* 0x000fea0003800000 */
[----:B-1234-:R-:W1:Y:S02]  /*04c0*/  LDS R3, [UR16+0x8] ;  /* 0x00000810ff037984 */ /* 0x01ee640008000800 */
[----:B-1----:R-:W-:-:S05]  /*04d0*/  LOP3.LUT R3, R3, 0x1800, RZ, 0xb8, !PT ;  /* 0x0000180003037812 */ /* 0x002fca00078eb8ff */
[----:B------:R2:W-:Y:S02]  /*04e0*/  STS [UR16+0x8], R3 ;  /* 0x00000803ff007988 */ /* 0x0005e40008000810 */
.L_x_9:
[----:B------:R-:W-:Y:S05]  /*04f0*/  @P2 BREAK B0 ;  /* 0x0000000000002942 */ /* 0x000fea0003800000 */
[----:B------:R-:W-:Y:S05]  /*0500*/  @P2 BRA `(.L_x_11) ;  /* 0x0000000000242947 */ /* 0x000fea0003800000 */
[----:B------:R-:W3:Y:S01]  /*0510*/  LDS R4, [UR16+0x8] ;  /* 0x00000810ff047984 */ /* 0x000ee20008000800 */
[----:B-12---:R-:W-:-:S05]  /*0520*/  IMAD.MOV.U32 R3, RZ, RZ, 0x6000 ;  /* 0x00006000ff037424 */ /* 0x006fca00078e00ff */
[----:B---3--:R-:W-:-:S04]  /*0530*/  LOP3.LUT R3, R4, 0x6000, R3, 0xd8, !PT ;  /* 0x0000600004037812 */ /* 0x008fc800078ed803 */
[----:B------:R-:W-:-:S05]  /*0540*/  LOP3.LUT R3, R3, 0x400000, RZ, 0xb8, !PT ;  /* 0x0040000003037812 */ /* 0x000fca00078eb8ff */
[----:B------:R5:W-:Y:S02]  /*0550*/  STS [UR16+0x8], R3 ;  /* 0x00000803ff007988 */ /* 0x000be40008000810 */
.L_x_10:
[----:B------:R-:W-:Y:S05]  /*0560*/  BSYNC B0 ;  /* 0x0000000000007941 */ /* 0x000fea0003800000 */
.L_x_7:
[----:B-12345:R-:W1:Y:S02]  /*0570*/  @!P2 LDS R3, [UR16+0x8] ;  /* 0x00000810ff03a984 */ /* 0x03ee640008000800 */
[----:B-1----:R-:W-:-:S05]  /*0580*/  @!P2 LOP3.LUT R3, R3, 0x8000, RZ, 0xb8, !PT ;  /* 0x000080000303a812 */ /* 0x002fca00078eb8ff */
[----:B------:R3:W-:Y:S02]  /*0590*/  @!P2 STS [UR16+0x8], R3 ;  /* 0x00000803ff00a988 */ /* 0x0007e40008000810 */
.L_x_11:
[----:B------:R-:W-:Y:S05]  /*05a0*/  BSYNC B1 ;  /* 0x0000000000017941 */ /* 0x000fea0003800000 */
.L_x_6:
[----:B------:R-:W-:Y:S05]  /*05b0*/  WARPSYNC.ALL ;  /* 0x0000000000007948 */ /* 0x000fea0003800000 */
[----:B------:R-:W-:Y:S05]  /*05c0*/  @P0 BRA `(.L_x_12) ;  /* 0x00000000002c0947 */ /* 0x000fea0003800000 */
[----:B-123--:R-:W1:Y:S01]  /*05d0*/  S2R R3, SR_LANEID ;  /* 0x0000000000037919 */ /* 0x00ee620000000000 */
[----:B------:R-:W-:Y:S05]  /*05e0*/  WARPSYNC.ALL ;  /* 0x0000000000007948 */ /* 0x000fea0003800000 */
[----:B-1----:R-:W-:-:S05]  /*05f0*/  IMAD.SHL.U32 R3, R3, 0x4, RZ ;  /* 0x0000000403037824 */ /* 0x002fca00078e00ff */
[----:B------:R-:W1:Y:S01]  /*0600*/  LDS R9, [R3+UR16] ;  /* 0x0000001003097984 */ /* 0x000e620008000800 */
[----:B------:R-:W-:Y:S01]  /*0610*/  IADD3 R4, P1, R3, UR24, RZ ;  /* 0x0000001803047c10 */ /* 0x000fe2000ff3e0ff */
[----:B------:R-:W-:-:S04]  /*0620*/  UMOV UR18, UR24 ;  /* 0x0000001800127c82 */ /* 0x000fc80008000000 */
[----:B------:R-:W-:-:S05]  /*0630*/  IMAD.X R5, RZ, RZ, UR19, P1 ;  /* 0x00000013ff057e24 */ /* 0x000fca00088e06ff */
[----:B-1----:R4:W5:Y:S01]  /*0640*/  ATOMG.E.EXCH.STRONG.GPU PT, RZ, [R4], R9 ;  /* 0x0000000904ff73a8 */ /* 0x00296200041ee100 */
[----:B------:R-:W-:-:S04]  /*0650*/  DEPBAR {5,4,3,2,1,0} ;  /* 0x0000003f0000791a */ /* 0x000fc80000000000 */
[----:B------:R4:W-:Y:S01]  /*0660*/  UTMACCTL.IV [UR18] ;  /* 0x00000000120079b9 */ /* 0x0009e20008000000 */
[----:B------:R-:W-:Y:S01]  /*0670*/  NOP ;  /* 0x0000000000007918 */ /* 0x000fe20000000000 */
.L_x_12:
[----:B------:R-:W-:Y:S05]  /*0680*/  @P0 BRA `(.L_x_13) ;  /* 0x00000000000c0947 */ /* 0x000fea0003800000 */
[----:B------:R0:W-:Y:S01]  /*0690*/  UTMACMDFLUSH ;  /* 0x00000000000079b7 */ /* 0x0001e20000000000 */
[----:B------:R-:W-:Y:S05]  /*06a0*/  @P0 BRA `(.L_x_13) ;  /* 0x0000000000040947 */ /* 0x000fea0003800000 */
[----:B------:R-:W-:-:S04]  /*06b0*/  DEPBAR.LE SB0, 0x0 ;  /* 0x000080000000791a */ /* 0x000fc80000000000 */
.L_x_13:
[----:B------:R-:W-:Y:S05]  /*06c0*/  WARPSYNC.ALL ;  /* 0x0000000000007948 */ /* 0x000fea0003800000 */
[----:B-----5:R-:W-:Y:S06]  /*06d0*/  BAR.SYNC.DEFER_BLOCKING 0x0 ;  /* 0x0000000000007b1d */ /* 0x020fec0000010000 */
[----:B------:R-:W-:Y:S02]  /*06e0*/  BSSY B1, `(.L_x_14) ;  /* 0x000000b000017945 */ /* 0x000fe40003800000 */
[----:B------:R-:W-:Y:S06]  /*06f0*/  BAR.SYNC.DEFER_BLOCKING 0x0 ;  /* 0x0000000000007b1d */ /* 0x000fec0000010000 */
[----:B------:R5:W-:Y:S01]  /*0700*/  @!P0 STS [R8], RZ ;  /* 0x000000ff08008388 */ /* 0x000be20000000800 */
[----:B------:R-:W-:Y:S01]  /*0710*/  NOP ;  /* 0x0000000000007918 */ /* 0x000fe20000000000 */
[----:B------:R-:W-:Y:S05]  /*0720*/  @P2 BRA `(.L_x_15) ;  /* 0x0000000000182947 */ /* 0x000fea0003800000 */
[----:B-123--:R-:W1:Y:S01]  /*0730*/  LDS R3, [UR16+0x8] ;  /* 0x00000810ff037984 */ /* 0x00ee620008000800 */
[----:B------:R-:W2:Y:S01]  /*0740*/  LDC.64 R12, c[0x0][0x218] ;  /* 0x00008600ff0c7b82 */ /* 0x000ea20000000a00 */
[----:B----4-:R-:W-:Y:S02]  /*0750*/  IMAD.MOV.U32 R4, RZ, RZ, 0x70 ;  /* 0x00000070ff047424 */ /* 0x010fe400078e00ff */
[----:B--2---:R2:W-:Y:S03]  /*0760*/  STS.64 [UR16], R12 ;  /* 0x0000000cff007988 */ /* 0x0045e60008000a10 */
[----:B-1----:R-:W-:-:S05]  /*0770*/  LOP3.LUT R3, R3, 0x10, R4, 0xd8, !PT ;  /* 0x0000001003037812 */ /* 0x002fca00078ed804 */
[----:B------:R2:W-:Y:S02]  /*0780*/  STS [UR16+0x8], R3 ;  /* 0x00000803ff007988 */ /* 0x0005e40008000810 */
.L_x_15:
[----:B----4-:R-:W-:Y:S05]  /*0790*/  BSYNC B1 ;  /* 0x0000000000017941 */ /* 0x010fea0003800000 */
.L_x_14:
[----:B------:R-:W-:Y:S04]  /*07a0*/  BSSY B2, `(.L_x_16) ;  /* 0x000000f000027945 */ /* 0x000fe80003800000 */
[----:B------:R-:W-:Y:S04]  /*07b0*/  BSSY B1, `(.L_x_17) ;  /* 0x000000c000017945 */ /* 0x000fe80003800000 */
[----:B------:R-:W-:Y:S05]  /*07c0*/  @P2 BRA `(.L_x_18) ;  /* 0x0000000000282947 */ /* 0x000fea0003800000 */
[----:B-123--:R-:W1:Y:S01]  /*07d0*/  LDS R3, [UR16+0x34] ;  /* 0x00003410ff037984 */ /* 0x00ee620008000800 */
[----:B------:R-:W-:Y:S01]  /*07e0*/  IMAD.MOV.U32 R4, RZ, RZ, 0x3f000000 ;  /* 0x3f000000ff047424 */ /* 0x000fe200078e00ff */
[----:B------:R-:W-:Y:S05]  /*07f0*/  @P2 BREAK B1 ;  /* 0x0000000000012942 */ /* 0x000fea0003800000 */
[----:B-1----:R-:W-:-:S05]  /*0800*/  LOP3.LUT R3, R3, 0xff000000, R4, 0xb8, !PT ;  /* 0xff00000003037812 */ /* 0x002fca00078eb804 */
[----:B------:R1:W-:Y:S01]  /*0810*/  STS [UR16+0x34], R3 ;  /* 0x00003403ff007988 */ /* 0x0003e20008000810 */
[----:B------:R-:W-:Y:S05]  /*0820*/  @P2 BRA `(.L_x_19) ;  /* 0x0000000000182947 */ /* 0x000fea0003800000 */
[----:B-1----:R-:W1:Y:S01]  /*0830*/  LDS R3, [UR16+0x38] ;  /* 0x00003810ff037984 */ /* 0x002e620008000800 */
[----:B------:R-:W-:-:S05]  /*0840*/  IMAD.MOV.U32 R4, RZ, RZ, 0x3f ;  /* 0x0000003fff047424 */ /* 0x000fca00078e00ff */
[----:B-1----:R-:W-:-:S05]  /*0850*/  LOP3.LUT R3, R3, 0xff, R4, 0xb8, !PT ;  /* 0x000000ff03037812 */ /* 0x002fca00078eb804 */
[----:B------:R4:W-:Y:S02]  /*0860*/  STS [UR16+0x38], R3 ;  /* 0x00003803ff007988 */ /* 0x0009e40008000810 */
.L_x_18:
[----:B------:R-:W-:Y:S05]  /*0870*/  BSYNC B1 ;  /* 0x0000000000017941 */ /* 0x000fea0003800000 */
.L_x_17:
[----:B------:R1:W-:Y:S02]  /*0880*/  @!P2 STS [UR16+0x20], R11 ;  /* 0x0000200bff00a988 */ /* 0x0003e40008000810 */
.L_x_19:
[----:B------:R-:W-:Y:S05]  /*0890*/  BSYNC B2 ;  /* 0x0000000000027941 */ /* 0x000fea0003800000 */
.L_x_16:
[----:B------:R-:W-:Y:S05]  /*08a0*/  WARPSYNC.ALL ;  /* 0x0000000000007948 */ /* 0x000fea0003800000 */
[----:B-1234-:R-:W1:Y:S01]  /*08b0*/  LDC R3, c[0x0][0x22c] ;  /* 0x00008b00ff037b82 */ /* 0x01ee620000000800 */
[----:B------:R-:W-:Y:S01]  /*08c0*/  BSSY B2, `(.L_x_20) ;  /* 0x0000010000027945 */ /* 0x000fe20003800000 */
[----:B-1----:R-:W-:-:S05]  /*08d0*/  VIADD R3, R3, 0xffffffff ;  /* 0xffffffff03037836 */ /* 0x002fca0000000000 */
[----:B------:R1:W-:Y:S01]  /*08e0*/  @!P2 STS [UR16+0x24], R3 ;  /* 0x00002403ff00a988 */ /* 0x0003e20008000810 */
[----:B------:R-:W-:Y:S05]  /*08f0*/  @P2 BRA `(.L_x_21) ;  /* 0x0000000000302947 */ /* 0x000fea0003800000 */
[----:B------:R-:W2:Y:S01]  /*0900*/  LDS R5, [UR16+0x34] ;  /* 0x00003410ff057984 */ /* 0x000ea20008000800 */
[----:B------:R-:W3:Y:S03]  /*0910*/  LDC.64 R12, c[0x0][0x240] ;  /* 0x00009000ff0c7b82 */ /* 0x000ee60000000a00 */
[----:B------:R-:W4:Y:S01]  /*0920*/  LDS R4, [UR16+0x1c] ;  /* 0x00001c10ff047984 */ /* 0x000f220008000800 */
[C---:B---3--:R-:W-:Y:S01]  /*0930*/  SHF.L.U64.HI R10, R12.reuse, 0x1, R13 ;  /* 0x000000010c0a7819 */ /* 0x048fe2000001020d */
[----:B------:R-:W-:-:S03]  /*0940*/  IMAD.SHL.U32 R9, R12, 0x2, RZ ;  /* 0x000000020c097824 */ /* 0x000fc600078e00ff */
[--C-:B------:R-:W-:Y:S02]  /*0950*/  SHF.R.U32.HI R11, RZ, 0x4, R10.reuse ;  /* 0x00000004ff0b7819 */ /* 0x100fe4000001160a */
[----:B------:R-:W-:-:S05]  /*0960*/  SHF.R.U64 R9, R9, 0x4, R10 ;  /* 0x0000000409097819 */ /* 0x000fca000000120a */
[----:B------:R3:W-:Y:S01]  /*0970*/  STS [UR16+0xc], R9 ;  /* 0x00000c09ff007988 */ /* 0x0007e20008000810 */
[----:B--2---:R-:W-:Y:S02]  /*0980*/  LOP3.LUT R5, R5, 0x7, RZ, 0xb8, !PT ;  /* 0x0000000705057812 */ /* 0x004fe400078eb8ff */
[----:B----4-:R-:W-:-:S03]  /*0990*/  LOP3.LUT R4, R4, 0xf, R11, 0xb8, !PT ;  /* 0x0000000f04047812 */ /* 0x010fc600078eb80b */
[----:B------:R3:W-:Y:S04]  /*09a0*/  STS [UR16+0x34], R5 ;  /* 0x00003405ff007988 */ /* 0x0007e80008000810 */
[----:B------:R3:W-:Y:S02]  /*09b0*/  STS [UR16+0x1c], R4 ;  /* 0x00001c04ff007988 */ /* 0x0007e40008000810 */
.L_x_21:
[----:B------:R-:W-:Y:S05]  /*09c0*/  BSYNC B2 ;  /* 0x0000000000027941 */ /* 0x000fea0003800000 */
.L_x_20:
[----:B------:R-:W-:Y:S04]  /*09d0*/  BSSY B3, `(.L_x_22) ;  /* 0x000001a000037945 */ /* 0x000fe80003800000 */
[----:B------:R-:W-:Y:S04]  /*09e0*/  BSSY B2, `(.L_x_23) ;  /* 0x0000015000027945 */ /* 0x000fe80003800000 */
[----:B------:R-:W-:Y:S05]  /*09f0*/  @P2 BRA `(.L_x_24) ;  /* 0x0000000000202947 */ /* 0x000fea0003800000 */
[----:B---3--:R-:W2:Y:S02]  /*0a00*/  LDS R4, [UR16+0x34] ;  /* 0x00003410ff047984 */ /* 0x008ea40008000800 */
[----:B--2---:R-:W-:-:S05]  /*0a10*/  LOP3.LUT R4, R4, 0x38, RZ, 0xb8, !PT ;  /* 0x0000003804047812 */ /* 0x004fca00078eb8ff */
[----:B------:R2:W-:Y:S01]  /*0a20*/  STS [UR16+0x34], R4 ;  /* 0x00003404ff007988 */ /* 0x0005e20008000810 */
[----:B------:R-:W-:Y:S05]  /*0a30*/  @P2 BRA `(.L_x_25) ;  /* 0x0000000000202947 */ /* 0x000fea0003800000 */
[----:B--2---:R-:W2:Y:S01]  /*0a40*/  LDS R4, [UR16+0x8] ;  /* 0x00000810ff047984 */ /* 0x004ea20008000800 */
[----:B------:R-:W-:-:S05]  /*0a50*/  IMAD.MOV.U32 R5, RZ, RZ, 0x780 ;  /* 0x00000780ff057424 */ /* 0x000fca00078e00ff */
[----:B--2---:R-:W-:-:S05]  /*0a60*/  LOP3.LUT R4, R4, 0x300, R5, 0xd8, !PT ;  /* 0x0000030004047812 */ /* 0x004fca00078ed805 */
[----:B------:R2:W-:Y:S02]  /*0a70*/  STS [UR16+0x8], R4 ;  /* 0x00000804ff007988 */ /* 0x0005e40008000810 */
.L_x_24:
[----:B------:R-:W-:Y:S05]  /*0a80*/  @P2 BRA `(.L_x_26) ;  /* 0x0000000000282947 */ /* 0x000fea0003800000 */
[----:B--23--:R-:W2:Y:S02]  /*0a90*/  LDS R4, [UR16+0x8] ;  /* 0x00000810ff047984 */ /* 0x00cea40008000800 */
[----:B--2---:R-:W-:-:S05]  /*0aa0*/  LOP3.LUT R4, R4, 0x1800, RZ, 0xb8, !PT ;  /* 0x0000180004047812 */ /* 0x004fca00078eb8ff */
[----:B------:R3:W-:Y:S02]  /*0ab0*/  STS [UR16+0x8], R4 ;  /* 0x00000804ff007988 */ /* 0x0007e40008000810 */
.L_x_25:
[----:B------:R-:W-:Y:S05]  /*0ac0*/  @P2 BREAK B2 ;  /* 0x0000000000022942 */ /* 0x000fea0003800000 */
[----:B------:R-:W-:Y:S05]  /*0ad0*/  @P2 BRA `(.L_x_27) ;  /* 0x0000000000242947 */ /* 0x000fea0003800000 */
[----:B--23--:R-:W2:Y:S01]  /*0ae0*/  LDS R4, [UR16+0x8] ;  /* 0x00000810ff047984 */ /* 0x00cea20008000800 */
[----:B------:R-:W-:-:S05]  /*0af0*/  IMAD.MOV.U32 R5, RZ, RZ, 0x6000 ;  /* 0x00006000ff057424 */ /* 0x000fca00078e00ff */
[----:B--2---:R-:W-:-:S04]  /*0b00*/  LOP3.LUT R4, R4, 0x6000, R5, 0xd8, !PT ;  /* 0x0000600004047812 */ /* 0x004fc800078ed805 */
[----:B------:R-:W-:-:S05]  /*0b10*/  LOP3.LUT R4, R4, 0x400000, RZ, 0xb8, !PT ;  /* 0x0040000004047812 */ /* 0x000fca00078eb8ff */
[----:B------:R4:W-:Y:S02]  /*0b20*/  STS [UR16+0x8], R4 ;  /* 0x00000804ff007988 */ /* 0x0009e40008000810 */
.L_x_26:
[----:B------:R-:W-:Y:S05]  /*0b30*/  BSYNC B2 ;  /* 0x0000000000027941 */ /* 0x000fea0003800000 */
.L_x_23:
[----:B--234-:R-:W2:Y:S02]  /*0b40*/  @!P2 LDS R4, [UR16+0x8] ;  /* 0x00000810ff04a984 */ /* 0x01cea40008000800 */
[----:B--2---:R-:W-:-:S05]  /*0b50*/  @!P2 LOP3.LUT R4, R4, 0x8000, RZ, 0xb8, !PT ;  /* 0x000080000404a812 */ /* 0x004fca00078eb8ff */
[----:B------:R4:W-:Y:S02]  /*0b60*/  @!P2 STS [UR16+0x8], R4 ;  /* 0x00000804ff00a988 */ /* 0x0009e40008000810 */
.L_x_27:
[----:B------:R-:W-:Y:S05]  /*0b70*/  BSYNC B3 ;  /* 0x0000000000037941 */ /* 0x000fea0003800000 */
.L_x_22:
[----:B------:R-:W-:Y:S05]  /*0b80*/  WARPSYNC.ALL ;  /* 0x0000000000007948 */ /* 0x000fea0003800000 */
[----:B------:R-:W-:-:S04]  /*0b90*/  UIADD3 UR27, UR5, 0x80, URZ ;  /* 0x00000080051b7890 */ /* 0x000fc8000fffe03f */
[----:B------:R-:W-:-:S04]  /*0ba0*/  UIADD3 UR26, UP0, UR27, UR28, URZ ;  /* 0x0000001c1b1a7290 */ /* 0x000fc8000ff1e03f */
[----:B------:R-:W-:Y:S01]  /*0bb0*/  ULEA.HI.X.SX32 UR27, UR27, UR29, 0x1, UP0 ;  /* 0x0000001d1b1b7291 */ /* 0x000fe200080f0e3f */
[----:B------:R-:W-:Y:S11]  /*0bc0*/  @P0 BRA `(.L_x_28) ;  /* 0x0000000000280947 */ /* 0x000ff60003800000 */
[----:B--234-:R-:W2:Y:S01]  /*0bd0*/  S2R R4, SR_LANEID ;  /* 0x0000000000047919 */ /* 0x01cea20000000000 */
[----:B------:R-:W-:Y:S05]  /*0be0*/  WARPSYNC.ALL ;  /* 0x0000000000007948 */ /* 0x000fea0003800000 */
[----:B--2---:R-:W-:-:S05]  /*0bf0*/  IMAD.SHL.U32 R10, R4, 0x4, RZ ;  /* 0x00000004040a7824 */ /* 0x004fca00078e00ff */
[----:B------:R-:W2:Y:S01]  /*0c00*/  LDS R9, [R10+UR16] ;  /* 0x000000100a097984 */ /* 0x000ea20008000800 */
[----:B------:R-:W-:-:S05]  /*0c10*/  IADD3 R4, P1, R10, UR26, RZ ;  /* 0x0000001a0a047c10 */ /* 0x000fca000ff3e0ff */
[----:B------:R-:W-:-:S05]  /*0c20*/  IMAD.X R5, RZ, RZ, UR27, P1 ;  /* 0x0000001bff057e24 */ /* 0x000fca00088e06ff */
[----:B--2---:R2:W3:Y:S01]  /*0c30*/  ATOMG.E.EXCH.STRONG.GPU PT, RZ, [R4], R9 ;  /* 0x0000000904ff73a8 */ /* 0x0044e200041ee100 */
[----:B------:R-:W-:-:S04]  /*0c40*/  DEPBAR {5,4,3,2,1,0} ;  /* 0x0000003f0000791a */ /* 0x000fc80000000000 */
[----:B------:R2:W-:Y:S01]  /*0c50*/  UTMACCTL.IV [UR26] ;  /* 0x000000001a0079b9 */ /* 0x0005e20008000000 */
[----:B------:R-:W-:Y:S01]  /*0c60*/  NOP ;  /* 0x0000000000007918 */ /* 0x000fe20000000000 */
.L_x_28:
[----:B------:R-:W-:Y:S05]  /*0c70*/  @P0 BRA `(.L_x_29) ;  /* 0x00000000000c0947 */ /* 0x000fea0003800000 */
[----:B------:R0:W-:Y:S01]  /*0c80*/  UTMACMDFLUSH ;  /* 0x00000000000079b7 */ /* 0x0001e20000000000 */
[----:B------:R-:W-:Y:S05]  /*0c90*/  @P0 BRA `(.L_x_29) ;  /* 0x0000000000040947 */ /* 0x000fea0003800000 */
[----:B------:R-:W-:-:S04]  /*0ca0*/  DEPBAR.LE SB0, 0x0 ;  /* 0x000080000000791a */ /* 0x000fc80000000000 */
.L_x_29:
[----:B------:R-:W-:Y:S05]  /*0cb0*/  WARPSYNC.ALL ;  /* 0x0000000000007948 */ /* 0x000fea0003800000 */
[----:B---3--:R-:W-:Y:S06]  /*0cc0*/  BAR.SYNC.DEFER_BLOCKING 0x0 ;  /* 0x0000000000007b1d */ /* 0x008fec0000010000 */
[----:B------:R-:W-:Y:S02]  /*0cd0*/  BSSY B3, `(.L_x_30) ;  /* 0x000000b000037945 */ /* 0x000fe40003800000 */
[----:B------:R-:W-:Y:S06]  /*0ce0*/  BAR.SYNC.DEFER_BLOCKING 0x0 ;  /* 0x0000000000007b1d */ /* 0x000fec0000010000 */
[----:B------:R3:W-:Y:S01]  /*0cf0*/  @!P0 STS [R8], RZ ;  /* 0x000000ff08008388 */ /* 0x0007e20000000800 */
[----:B------:R-:W-:Y:S01]  /*0d00*/  NOP ;  /* 0x0000000000007918 */ /* 0x000fe20000000000 */
[----:B------:R-:W-:Y:S05]  /*0d10*/  @P2 BRA `(.L_x_31) ;  /* 0x0000000000182947 */ /* 0x000fea0003800000 */
[----:B--2-4-:R-:W2:Y:S01]  /*0d20*/  LDS R4, [UR16+0x8] ;  /* 0x00000810ff047984 */ /* 0x014ea20008000800 */
[----:B---3-5:R-:W3:Y:S01]  /*0d30*/  LDC.64 R8, c[0x0][0x220] ;  /* 0x00008800ff087b82 */ /* 0x028ee20000000a00 */
[----:B------:R-:W-:Y:S02]  /*0d40*/  IMAD.MOV.U32 R5, RZ, RZ, 0x70 ;  /* 0x00000070ff057424 */ /* 0x000fe400078e00ff */
[----:B---3--:R3:W-:Y:S03]  /*0d50*/  STS.64 [UR16], R8 ;  /* 0x00000008ff007988 */ /* 0x0087e60008000a10 */
[----:B--2---:R-:W-:-:S05]  /*0d60*/  LOP3.LUT R4, R4, 0x10, R5, 0xd8, !PT ;  /* 0x0000001004047812 */ /* 0x004fca00078ed805 */
[----:B------:R3:W-:Y:S02]  /*0d70*/  STS [UR16+0x8], R4 ;  /* 0x00000804ff007988 */ /* 0x0007e40008000810 */
.L_x_31:
[----:B--2---:R-:W-:Y:S05]  /*0d80*/  BSYNC B3 ;  /* 0x0000000000037941 */ /* 0x004fea0003800000 */
.L_x_30:
[----:B------:R-:W-:Y:S04]  /*0d90*/  BSSY B4, `(.L_x_32) ;  /* 0x0000011000047945 */ /* 0x000fe80003800000 */
[----:B------:R-:W-:Y:S04]  /*0da0*/  BSSY B3, `(.L_x_33) ;  /* 0x000000e000037945 */ /* 0x000fe80003800000 */
[----:B------:R-:W-:Y:S05]  /*0db0*/  @P2 BRA `(.L_x_34) ;  /* 0x0000000000242947 */ /* 0x000fea0003800000 */
[----:B---34-:R-:W2:Y:S01]  /*0dc0*/  LDS R4, [UR16+0x34] ;  /* 0x00003410ff047984 */ /* 0x018ea20008000800 */
[----:B------:R-:W-:-:S05]  /*0dd0*/  IMAD.MOV.U32 R5, RZ, RZ, 0x3f000000 ;  /* 0x3f000000ff057424 */ /* 0x000fca00078e00ff */
[----:B--2---:R-:W-:-:S05]  /*0de0*/  LOP3.LUT R4, R4, 0xff000000, R5, 0xb8, !PT ;  /* 0xff00000004047812 */ /* 0x004fca00078eb805 */
[----:B------:R2:W-:Y:S01]  /*0df0*/  STS [UR16+0x34], R4 ;  /* 0x00003404ff007988 */ /* 0x0005e20008000810 */
[----:B------:R-:W-:Y:S05]  /*0e00*/  @P2 BRA `(.L_x_35) ;  /* 0x00000000001c2947 */ /* 0x000fea0003800000 */
[----:B--2---:R-:W2:Y:S01]  /*0e10*/  LDS R4, [UR16+0x38] ;  /* 0x00003810ff047984 */ /* 0x004ea20008000800 */
[----:B------:R-:W-:-:S05]  /*0e20*/  IMAD.MOV.U32 R5, RZ, RZ, 0x3f ;  /* 0x0000003fff057424 */ /* 0x000fca00078e00ff */
[----:B--2---:R-:W-:-:S05]  /*0e30*/  LOP3.LUT R4, R4, 0xff, R5, 0xb8, !PT ;  /* 0x000000ff04047812 */ /* 0x004fca00078eb805 */
[----:B------:R2:W-:Y:S02]  /*0e40*/  STS [UR16+0x38], R4 ;  /* 0x00003804ff007988 */ /* 0x0005e40008000810 */
.L_x_34:
[----:B------:R-:W-:Y:S05]  /*0e50*/  @P2 BREAK B3 ;  /* 0x0000000000032942 */ /* 0x000fea0003800000 */
[----:B------:R-:W-:Y:S05]  /*0e60*/  @P2 BRA `(.L_x_36) ;  /* 0x00000000000c2947 */ /* 0x000fea0003800000 */
[----:B------:R1:W-:Y:S02]  /*0e70*/  STS [UR16+0x20], R3 ;  /* 0x00002003ff007988 */ /* 0x0003e40008000810 */
.L_x_35:
[----:B------:R-:W-:Y:S05]  /*0e80*/  BSYNC B3 ;  /* 0x0000000000037941 */ /* 0x000fea0003800000 */
.L_x_33:
[----:B------:R1:W-:Y:S02]  /*0e90*/  @!P2 STS [UR16+0x24], R2 ;  /* 0x00002402ff00a988 */ /* 0x0003e40008000810 */
.L_x_36:
[----:B------:R-:W-:Y:S05]  /*0ea0*/  BSYNC B4 ;  /* 0x0000000000047941 */ /* 0x000fea0003800000 */
.L_x_32:
[----:B------:R-:W-:Y:S05]  /*0eb0*/  WARPSYNC.ALL ;  /* 0x0000000000007948 */ /* 0x000fea0003800000 */
[----:B------:R-:W-:Y:S04]  /*0ec0*/  BSSY B4, `(.L_x_37) ;  /* 0x000000e000047945 */ /* 0x000fe80003800000 */
[----:B------:R-:W-:Y:S05]  /*0ed0*/  @P2 BRA `(.L_x_38) ;  /* 0x0000000000302947 */ /* 0x000fea0003800000 */
[----:B-1----:R-:W1:Y:S01]  /*0ee0*/  LDS R3, [UR16+0x34] ;  /* 0x00003410ff037984 */ /* 0x002e620008000800 */
[----:B--234-:R-:W2:Y:S03]  /*0ef0*/  LDC.64 R4, c[0x0][0x248] ;  /* 0x00009200ff047b82 */ /* 0x01cea60000000a00 */
        /* <DEDUP_REMOVED lines=10> */
.L_x_38:
[----:B------:R-:W-:Y:S05]  /*0fa0*/  BSYNC B4 ;  /* 0x0000000000047941 */ /* 0x000fea0003800000 */
.L_x_37:
[----:B------:R-:W-:Y:S04]  /*0fb0*/  BSSY B4, `(.L_x_39) ;  /* 0x000001a000047945 */ /* 0x000fe80003800000 */
[----:B------:R-:W-:Y:S04]  /*0fc0*/  BSSY B5, `(.L_x_40) ;  /* 0x0000015000057945 */ /* 0x000fe80003800000 */
[----:B------:R-:W-:Y:S05]  /*0fd0*/  @P2 BRA `(.L_x_41) ;  /* 0x0000000000202947 */ /* 0x000fea0003800000 */
[----:B-12---:R-:W1:Y:S02]  /*0fe0*/  LDS R2, [UR16+0x34] ;  /* 0x00003410ff027984 */ /* 0x006e640008000800 */
[----:B-1----:R-:W-:-:S05]  /*0ff0*/  LOP3.LUT R2, R2, 0x38, RZ, 0xb8, !PT ;  /* 0x0000003802027812 */ /* 0x002fca00078eb8ff */
[----:B------:R1:W-:Y:S01]  /*1000*/  STS [UR16+0x34], R2 ;  /* 0x00003402ff007988 */ /* 0x0003e20008000810 */
[----:B------:R-:W-:Y:S05]  /*1010*/  @P2 BRA `(.L_x_42) ;  /* 0x0000000000202947 */ /* 0x000fea0003800000 */
[----:B-1----:R-:W1:Y:S01]  /*1020*/  LDS R2, [UR16+0x8] ;  /* 0x00000810ff027984 */ /* 0x002e620008000800 */
[----:B------:R-:W-:-:S05]  /*1030*/  IMAD.MOV.U32 R3, RZ, RZ, 0x780 ;  /* 0x00000780ff037424 */ /* 0x000fca00078e00ff */
[----:B-1----:R-:W-:-:S05]  /*1040*/  LOP3.LUT R2, R2, 0x300, R3, 0xd8, !PT ;  /* 0x0000030002027812 */ /* 0x002fca00078ed803 */
[----:B------:R1:W-:Y:S02]  /*1050*/  STS [UR16+0x8], R2 ;  /* 0x00000802ff007988 */ /* 0x0003e40008000810 */
.L_x_41:
[----:B------:R-:W-:Y:S05]  /*1060*/  @P2 BRA `(.L_x_43) ;  /* 0x0000000000282947 */ /* 0x000fea0003800000 */
[----:B-12---:R-:W1:Y:S02]  /*1070*/  LDS R2, [UR16+0x8] ;  /* 0x00000810ff027984 */ /* 0x006e640008000800 */
[----:B-1----:R-:W-:-:S05]  /*1080*/  LOP3.LUT R2, R2, 0x1800, RZ, 0xb8, !PT ;  /* 0x0000180002027812 */ /* 0x002fca00078eb8ff */
[----:B------:R2:W-:Y:S02]  /*1090*/  STS [UR16+0x8], R2 ;  /* 0x00000802ff007988 */ /* 0x0005e40008000810 */
.L_x_42:
[----:B------:R-:W-:Y:S05]  /*10a0*/  @P2 BREAK B5 ;  /* 0x0000000000052942 */ /* 0x000fea0003800000 */
[----:B------:R-:W-:Y:S05]  /*10b0*/  @P2 BRA `(.L_x_44) ;  /* 0x0000000000242947 */ /* 0x000fea0003800000 */
[----:B-12---:R-:W1:Y:S01]  /*10c0*/  LDS R2, [UR16+0x8] ;  /* 0x00000810ff027984 */ /* 0x006e620008000800 */
[----:B------:R-:W-:-:S05]  /*10d0*/  IMAD.MOV.U32 R3, RZ, RZ, 0x6000 ;  /* 0x00006000ff037424 */ /* 0x000fca00078e00ff */
[----:B-1----:R-:W-:-:S04]  /*10e0*/  LOP3.LUT R2, R2, 0x6000, R3, 0xd8, !PT ;  /* 0x0000600002027812 */ /* 0x002fc800078ed803 */
[----:B------:R-:W-:-:S05]  /*10f0*/  LOP3.LUT R2, R2, 0x400000, RZ, 0xb8, !PT ;  /* 0x0040000002027812 */ /* 0x000fca00078eb8ff */
[----:B------:R1:W-:Y:S02]  /*1100*/  STS [UR16+0x8], R2 ;  /* 0x00000802ff007988 */ /* 0x0003e40008000810 */
.L_x_43:
[----:B------:R-:W-:Y:S05]  /*1110*/  BSYNC B5 ;  /* 0x0000000000057941 */ /* 0x000fea0003800000 */
.L_x_40:
[----:B-12---:R-:W1:Y:S02]  /*1120*/  @!P2 LDS R2, [UR16+0x8] ;  /* 0x00000810ff02a984 */ /* 0x006e640008000800 */
[----:B-1----:R-:W-:-:S05]  /*1130*/  @!P2 LOP3.LUT R2, R2, 0x8000, RZ, 0xb8, !PT ;  /* 0x000080000202a812 */ /* 0x002fca00078eb8ff */
[----:B------:R1:W-:Y:S02]  /*1140*/  @!P2 STS [UR16+0x8], R2 ;  /* 0x00000802ff00a988 */ /* 0x0003e40008000810 */
.L_x_44:
[----:B------:R-:W-:Y:S05]  /*1150*/  BSYNC B4 ;  /* 0x0000000000047941 */ /* 0x000fea0003800000 */
.L_x_39:
[----:B------:R-:W-:Y:S05]  /*1160*/  WARPSYNC.ALL ;  /* 0x0000000000007948 */ /* 0x000fea0003800000 */
[----:B------:R-:W-:-:S04]  /*1170*/  UIADD3 UR5, UR5, 0x100, URZ ;  /* 0x0000010005057890 */ /* 0x000fc8000fffe03f */
[----:B------:R-:W-:-:S04]  /*1180*/  UIADD3 UR28, UP0, UR5, UR28, URZ ;  /* 0x0000001c051c7290 */ /* 0x000fc8000ff1e03f */
[----:B------:R-:W-:Y:S01]  /*1190*/  ULEA.HI.X.SX32 UR29, UR5, UR29, 0x1, UP0 ;  /* 0x0000001d051d7291 */ /* 0x000fe200080f0e3f */
[----:B------:R-:W-:Y:S11]  /*11a0*/  @P0 BRA `(.L_x_45) ;  /* 0x0000000000280947 */ /* 0x000ff60003800000 */
[----:B-12---:R-:W3:Y:S01]  /*11b0*/  S2R R2, SR_LANEID ;  /* 0x0000000000027919 */ /* 0x006ee20000000000 */
[----:B------:R-:W-:Y:S05]  /*11c0*/  WARPSYNC.ALL ;  /* 0x0000000000007948 */ /* 0x000fea0003800000 */
[----:B---34-:R-:W-:-:S05]  /*11d0*/  IMAD.SHL.U32 R4, R2, 0x4, RZ ;  /* 0x0000000402047824 */ /* 0x018fca00078e00ff */
[----:B------:R-:W1:Y:S01]  /*11e0*/  LDS R5, [R4+UR16] ;  /* 0x0000001004057984 */ /* 0x000e620008000800 */
[----:B------:R-:W-:-:S05]  /*11f0*/  IADD3 R2, P1, R4, UR28, RZ ;  /* 0x0000001c04027c10 */ /* 0x000fca000ff3e0ff */
[----:B------:R-:W-:-:S05]  /*1200*/  IMAD.X R3, RZ, RZ, UR29, P1 ;  /* 0x0000001dff037e24 */ /* 0x000fca00088e06ff */
[----:B-1----:R1:W2:Y:S01]  /*1210*/  ATOMG.E.EXCH.STRONG.GPU PT, RZ, [R2], R5 ;  /* 0x0000000502ff73a8 */ /* 0x0022a200041ee100 */
[----:B------:R-:W-:-:S04]  /*1220*/  DEPBAR {5,4,3,2,1,0} ;  /* 0x0000003f0000791a */ /* 0x000fc80000000000 */
[----:B------:R1:W-:Y:S01]  /*1230*/  UTMACCTL.IV [UR28] ;  /* 0x000000001c0079b9 */ /* 0x0003e20008000000 */
[----:B------:R-:W-:Y:S01]  /*1240*/  NOP ;  /* 0x0000000000007918 */ /* 0x000fe20000000000 */
.L_x_45:
[----:B------:R-:W-:Y:S05]  /*1250*/  @P0 BRA `(.L_x_46) ;  /* 0x00000000000c0947 */ /* 0x000fea0003800000 */
[----:B------:R0:W-:Y:S01]  /*1260*/  UTMACMDFLUSH ;  /* 0x00000000000079b7 */ /* 0x0001e20000000000 */
[----:B------:R-:W-:Y:S05]  /*1270*/  @P0 BRA `(.L_x_46) ;  /* 0x0000000000040947 */ /* 0x000fea0003800000 */
[----:B------:R-:W-:-:S04]  /*1280*/  DEPBAR.LE SB0, 0x0 ;  /* 0x000080000000791a */ /* 0x000fc80000000000 */
.L_x_46:
[----:B------:R-:W-:Y:S05]  /*1290*/  WARPSYNC.ALL ;  /* 0x0000000000007948 */ /* 0x000fea0003800000 */
[----:B--2---:R-:W-:Y:S01]  /*12a0*/  BAR.SYNC.DEFER_BLOCKING 0x0 ;  /* 0x0000000000007b1d */ /* 0x004fe20000010000 */
[----:B------:R-:W-:Y:S01]  /*12b0*/  ISETP.GE.AND P0, PT, R7, 0x1, PT ;  /* 0x000000010700780c */ /* 0x000fe20003f06270 */
[----:B------:R-:W-:Y:S01]  /*12c0*/  USHF.L.U32 UR15, UR25, 0x6, URZ ;  /* 0x00000006190f7899 */ /* 0x000fe2000800063f */
[----:B------:R-:W-:Y:S02]  /*12d0*/  CS2R R24, SRZ ;  /* 0x0000000000187805 */ /* 0x000fe4000001ff00 */
[----:B------:R-:W-:-:S02]  /*12e0*/  CS2R R26, SRZ ;  /* 0x00000000001a7805 */ /* 0x000fc4000001ff00 */
[----:B------:R-:W-:Y:S01]  /*12f0*/  CS2R R28, SRZ ;  /* 0x00000000001c7805 */ /* 0x000fe2000001ff00 */
[----:B------:R-:W-:Y:S01]  /*1300*/  VOTEU.ALL UP0, P2 ;  /* 0x00000000003f7886 */ /* 0x000fe20001000000 */
[----:B------:R-:W-:Y:S01]  /*1310*/  UMOV UR6, 0x1 ;  /* 0x0000000100067882 */ /* 0x000fe20000000000 */
[----:B------:R-:W-:Y:S01]  /*1320*/  VOTEU.ALL UP1, P2 ;  /* 0x00000000003f7886 */ /* 0x000fe20001020000 */
[----:B------:R-:W-:Y:S01]  /*1330*/  VOTEU.ALL UP2, P2 ;  /* 0x00000000003f7886 */ /* 0x000fe20001040000 */
[----:B------:R-:W-:Y:S01]  /*1340*/  CS2R R30, SRZ ;  /* 0x00000000001e7805 */ /* 0x000fe2000001ff00 */
[----:B------:R-:W-:-:S04]  /*1350*/  @!UP0 UIADD3 UR8, -UR6, 0x100000, URZ ;  /* 0x0010000006088890 */ /* 0x000fc8000fffe13f */
[----:B------:R-:W-:Y:S02]  /*1360*/  @!UP0 USHF.L.U32 UR9, UR8, 0xb, URZ ;  /* 0x0000000b08098899 */ /* 0x000fe4000800063f */
[----:B------:R-:W-:Y:S01]  /*1370*/  @!UP0 USHF.L.U32 UR8, UR8, 0x1, URZ ;  /* 0x0000000108088899 */ /* 0x000fe2000800063f */
        /* <DEDUP_REMOVED lines=9> */
[----:B------:R-:W-:Y:S01]  /*1410*/  VOTEU.ALL UP0, P2 ;  /* 0x00000000003f7886 */ /* 0x000fe20001000000 */
[----:B------:R-:W-:Y:S01]  /*1420*/  CS2R R38, SRZ ;  /* 0x0000000000267805 */ /* 0x000fe2000001ff00 */
[----:B------:R-:W2:Y:S03]  /*1430*/  FENCE.VIEW.ASYNC.S ;  /* 0x00000000000073c6 */ /* 0x000ea60000000000 */
[----:B--2---:R-:W2:Y:S02]  /*1440*/  @!UP0 SYNCS.EXCH.64 URZ, [UR16+0xc000], UR8 ;  /* 0x00c00008103f85b2 */ /* 0x004ea40008000100 */
[----:B--2---:R-:W-:Y:S06]  /*1450*/  BAR.SYNC.DEFER_BLOCKING 0x0 ;  /* 0x0000000000007b1d */ /* 0x004fec0000010000 */
[----:B------:R2:W4:Y:S02]  /*1460*/  @!UP1 SYNCS.EXCH.64 URZ, [UR16+0xc008], UR10 ;  /* 0x00c0080a103f95b2 */ /* 0x0005240008000100 */
[----:B----4-:R-:W-:Y:S01]  /*1470*/  BAR.SYNC.DEFER_BLOCKING 0x0 ;  /* 0x0000000000007b1d */ /* 0x010fe20000010000 */
[----:B--2---:R-:W-:-:S05]  /*1480*/  USHF.L.U32 UR11, UR36, 0x6, URZ ;  /* 0x00000006240b7899 */ /* 0x004fca000800063f */
[----:B------:R2:W4:Y:S01]  /*1490*/  @!UP2 SYNCS.EXCH.64 URZ, [UR16+0xc010], UR6 ;  /* 0x00c01006103fa5b2 */ /* 0x0005220008000100 */
[----:B------:R-:W-:Y:S06]  /*14a0*/  @!P0 BRA `(.L_x_47) ;  /* 0x0000000400348947 */ /* 0x000fec0003800000 */
[----:B---3--:R-:W3:Y:S01]  /*14b0*/  LDC R4, c[0x0][0x230] ;  /* 0x00008c00ff047b82 */ /* 0x008ee20000000800 */
[----:B-1----:R-:W-:Y:S02]  /*14c0*/  SHF.R.U32.HI R2, RZ, 0x5, R0 ;  /* 0x00000005ff027819 */ /* 0x002fe40000011600 */
[----:B------:R-:W-:Y:S02]  /*14d0*/  CS2R R24, SRZ ;  /* 0x0000000000187805 */ /* 0x000fe4000001ff00 */
[----:B------:R-:W-:Y:S02]  /*14e0*/  CS2R R26, SRZ ;  /* 0x00000000001a7805 */ /* 0x000fe4000001ff00 */
[----:B------:R-:W-:Y:S02]  /*14f0*/  CS2R R28, SRZ ;  /* 0x00000000001c7805 */ /* 0x000fe4000001ff00 */
[----:B------:R-:W-:Y:S02]  /*1500*/  R2UR UR18, R2 ;  /* 0x00000000021272ca */ /* 0x000fe400000e0000 */
[----:B------:R-:W-:-:S02]  /*1510*/  CS2R R30, SRZ ;  /* 0x00000000001e7805 */ /* 0x000fc4000001ff00 */
[----:B------:R-:W-:Y:S02]  /*1520*/  CS2R R32, SRZ ;  /* 0x0000000000207805 */ /* 0x000fe4000001ff00 */
[----:B------:R-:W-:Y:S02]  /*1530*/  CS2R R34, SRZ ;  /* 0x0000000000227805 */ /* 0x000fe4000001ff00 */
[----:B------:R-:W-:Y:S02]  /*1540*/  CS2R R36, SRZ ;  /* 0x0000000000247805 */ /* 0x000fe4000001ff00 */
[----:B------:R-:W-:Y:S01]  /*1550*/  CS2R R38, SRZ ;  /* 0x0000000000267805 */ /* 0x000fe2000001ff00 */
[----:B------:R-:W-:Y:S01]  /*1560*/  UMOV UR5, URZ ;  /* 0x0000003f00057c82 */ /* 0x000fe20008000000 */
[----:B------:R-:W-:-:S05]  /*1570*/  UMOV UR10, URZ ;  /* 0x0000003f000a7c82 */ /* 0x000fca0008000000 */
.L_x_49:
[----:B----4-:R-:W-:Y:S01]  /*1580*/  BAR.SYNC.DEFER_BLOCKING 0x0 ;  /* 0x0000000000007b1d */ /* 0x010fe20000010000 */
[----:B------:R-:W-:Y:S01]  /*1590*/  ULEA UR32, UR5, UR16, 0x3 ;  /* 0x0000001005207291 */ /* 0x000fe2000f8e183f */
[----:B------:R-:W-:Y:S01]  /*15a0*/  @!P2 IMAD.MOV.U32 R3, RZ, RZ, 0x4000 ;  /* 0x00004000ff03a424 */ /* 0x000fe200078e00ff */
[----:B------:R-:W-:Y:S01]  /*15b0*/  ELECT P1, URZ, PT ;  /* 0x00000000003f782f */ /* 0x000fe20003820000 */
[----:B------:R-:W-:Y:S01]  /*15c0*/  IMAD.U32 R2, RZ, RZ, UR4 ;  /* 0x00000004ff027e24 */ /* 0x000fe2000f8e00ff */
[----:B------:R-:W-:Y:S02]  /*15d0*/  ULEA UR8, UR5, UR16, 0xd ;  /* 0x0000001005087291 */ /* 0x000fe4000f8e683f */
[----:B------:R-:W-:Y:S02]  /*15e0*/  ISETP.LT.U32.AND P1, PT, R6, 0x20, P1 ;  /* 0x000000200600780c */ /* 0x000fe40000f21070 */
[----:B------:R-:W-:Y:S02]  /*15f0*/  ELECT P0, URZ, PT ;  /* 0x00000000003f782f */ /* 0x000fe40003800000 */
[----:B------:R-:W-:Y:S01]  /*1600*/  SHF.L.U32 R2, R2, 0x1f, RZ ;  /* 0x0000001f02027819 */ /* 0x000fe200000006ff */
[----:B------:R-:W-:Y:S01]  /*1610*/  UIADD3 UR12, UR8, 0x6000, URZ ;  /* 0x00006000080c7890 */ /* 0x000fe2000fffe03f */
[----:B------:R-:W-:Y:S01]  /*1620*/  ISETP.LT.U32.AND P0, PT, R6, 0x20, P0 ;  /* 0x000000200600780c */ /* 0x000fe20000701070 */
[----:B------:R-:W-:Y:S01]  /*1630*/  UMOV UR14, UR10 ;  /* 0x0000000a000e7c82 */ /* 0x000fe20008000000 */
[----:B------:R-:W-:-:S02]  /*1640*/  USHF.L.U32 UR17, UR18, 0x6, URZ ;  /* 0x0000000612117899 */ /* 0x000fc4000800063f */
[----:B------:R-:W-:Y:S02]  /*1650*/  USHF.R.U32.HI UR20, URZ, 0x4, UR8 ;  /* 0x000000043f147899 */ /* 0x000fe40008011608 */
[----:B------:R-:W-:Y:S01]  /*1660*/  ULOP3.LUT UR17, UR17, 0x100, URZ, 0xc0, !UPT ;  /* 0x0000010011117892 */ /* 0x000fe2000f8ec03f */
[----:B------:R-:W-:Y:S01]  /*1670*/  VOTEU.ANY UP0, P1 ;  /* 0x00000000003f7886 */ /* 0x000fe20000800100 */
[----:B------:R-:W-:Y:S02]  /*1680*/  VOTEU.ANY UP2, P1 ;  /* 0x00000000003f7886 */ /* 0x000fe40000840100 */
[----:B------:R-:W-:Y:S01]  /*1690*/  ULEA.HI UR17, UR12, UR17, URZ, 0x1c ;  /* 0x000000110c117291 */ /* 0x000fe2000f8fe03f */
[----:B------:R1:W-:Y:S01]  /*16a0*/  @!P2 SYNCS.ARRIVE.TRANS64 RZ, [UR32+0xc000], R3 ;  /* 0x00c00003ffffa9a7 */ /* 0x0003e20008000020 */
[----:B------:R4:W-:Y:S06]  /*16b0*/  MEMBAR.ALL.CTA ;  /* 0x0000000000007992 */ /* 0x0009ec0000008000 */
[----:B----4-:R-:W4:Y:S01]  /*16c0*/  FENCE.VIEW.ASYNC.S ;  /* 0x00000000000073c6 */ /* 0x010f220000000000 */
[----:B------:R-:W-:Y:S01]  /*16d0*/  @UP0 UIADD3 UR9, UR32, 0xc000, URZ ;  /* 0x0000c00020090890 */ /* 0x000fe2000fffe03f */
[----:B--2---:R-:W-:Y:S01]  /*16e0*/  @UP0 UMOV UR6, UR24 ;  /* 0x0000001800060c82 */ /* 0x004fe20008000000 */
[----:B------:R-:W-:Y:S01]  /*16f0*/  @UP0 UMOV UR7, UR19 ;  /* 0x0000001300070c82 */ /* 0x000fe20008000000 */
[----:B----4-:R-:W-:Y:S01]  /*1700*/  VOTEU.ANY UP1, P0 ;  /* 0x00000000003f7886 */ /* 0x010fe20000020100 */
[----:B------:R-:W-:Y:S01]  /*1710*/  VOTEU.ANY UP3, P0 ;  /* 0x00000000003f7886 */ /* 0x000fe20000060100 */
[----:B------:R-:W-:-:S02]  /*1720*/  USGXT.U32 UR20, UR20, 0xe ;  /* 0x0000000e1414789a */ /* 0x000fc40008000000 */
[----:B------:R-:W-:Y:S02]  /*1730*/  ULOP3.LUT UR22, UR17, 0x3fff, URZ, 0xc0, !UPT ;  /* 0x00003fff11167892 */ /* 0x000fe4000f8ec03f */
[----:B------:R-:W-:Y:S01]  /*1740*/  @UP1 UIADD3 UR13, UR32, 0xc000, URZ ;  /* 0x0000c000200d1890 */ /* 0x000fe2000fffe03f */
[----:B------:R-:W-:Y:S01]  /*1750*/  @UP1 UMOV UR30, UR26 ;  /* 0x0000001a001e1c82 */ /* 0x000fe20008000000 */
[----:B------:R-:W-:Y:S01]  /*1760*/  @UP1 UMOV UR31, UR27 ;  /* 0x0000001b001f1c82 */ /* 0x000fe20008000000 */
[----:B------:R-:W-:Y:S01]  /*1770*/  UMOV UR21, 0x40000040 ;  /* 0x4000004000157882 */ /* 0x000fe20000000000 */
[----:B------:R-:W-:Y:S01]  /*1780*/  UMOV UR23, 0x40000040 ;  /* 0x4000004000177882 */ /* 0x000fe20000000000 */
[----:B------:R-:W-:Y:S06]  /*1790*/  BAR.SYNC.DEFER_BLOCKING 0x0 ;  /* 0x0000000000007b1d */ /* 0x000fec0000010000 */
[----:B------:R1:W-:Y:S02]  /*17a0*/  @UP2 UTMALDG.2D [UR8], [UR6] ;  /* 0x00000008060025b4 */ /* 0x0003e40008008000 */
[----:B------:R-:W-:Y:S06]  /*17b0*/  BAR.SYNC.DEFER_BLOCKING 0x0 ;  /* 0x0000000000007b1d */ /* 0x000fec0000010000 */
[----:B------:R1:W-:Y:S02]  /*17c0*/  @UP3 UTMALDG.2D [UR12], [UR30] ;  /* 0x0000000c1e0035b4 */ /* 0x0003e40008008000 */
[----:B------:R-:W-:Y:S06]  /*17d0*/  BAR.SYNC.DEFER_BLOCKING 0x0 ;  /* 0x0000000000007b1d */ /* 0x000fec0000010000 */
[----:B------:R-:W2:Y:S02]  /*17e0*/  SYNCS.PHASECHK.TRANS64.TRYWAIT P0, [UR32+0xc000], R2 ;  /* 0x00c00002ff0075a7 */ /* 0x000ea40008000160 */
[----:B-12---:R-:W-:Y:S05]  /*17f0*/  @!P0 BRA `(.L_x_48) ;  /* 0x0000000400188947 */ /* 0x006fea0003800000 */
.L_x_50:
[----:B------:R-:W-:Y:S02]  /*1800*/  WARPGROUP.DEPBAR.LE gsb0, 0x0 ;  /* 0x00008000000079c5 */ /* 0x000fe40000010000 */
[----:B------:R-:W-:Y:S01]  /*1810*/  WARPGROUP.ARRIVE ;  /* 0x00000000000079c5 */ /* 0x000fe20000000000 */
[----:B------:R-:W-:Y:S01]  /*1820*/  UMOV UR6, URZ ;  /* 0x0000003f00067c82 */ /* 0x000fe20008000000 */
[----:B------:R-:W-:Y:S01]  /*1830*/  UMOV UR7, URZ ;  /* 0x0000003f00077c82 */ /* 0x000fe20008000000 */
[----:B------:R-:W-:Y:S02]  /*1840*/  UIADD3 UR10, UR10, 0x40, URZ ;  /* 0x000000400a0a7890 */ /* 0x000fe4000fffe03f */
[----:B------:R-:W-:Y:S01]  /*1850*/  UIADD3 UR5, UR5, 0x1, URZ ;  /* 0x0000000105057890 */ /* 0x000fe2000fffe03f */
[----:B------:R-:W-:Y:S01]  /*1860*/  HGMMA.64x32x16.F32 R24, gdesc[UR20], R24 ;  /* 0x00600000141879f0 */ /* 0x000fe20008700818 */
[----:B------:R-:W-:Y:S02]  /*1870*/  UIADD3 UR20, UP0, UR20, 0x2, URZ ;  /* 0x0000000214147890 */ /* 0x000fe4000ff1e03f */
[----:B------:R-:W-:Y:S01]  /*1880*/  UIADD3 UR22, UP1, UR22, 0x2, URZ ;  /* 0x0000000216167890 */ /* 0x000fe2000ff3e03f */
[----:B---3--:R-:W-:Y:S01]  /*1890*/  ISETP.LE.AND P0, PT, R4, UR10, PT ;  /* 0x0000000a04007c0c */ /* 0x008fe2000bf03270 */
[----:B------:R-:W-:-:S02]  /*18a0*/  UIADD3.X UR21, UR6, 0x40000040, URZ, UP0, !UPT ;  /* 0x4000004006157890 */ /* 0x000fc400087fe43f */
[----:B------:R-:W-:Y:S02]  /*18b0*/  UIADD3.X UR23, UR7, 0x40000040, URZ, UP1, !UPT ;  /* 0x4000004007177890 */ /* 0x000fe40008ffe43f */
[----:B------:R-:W-:Y:S02]  /*18c0*/  UIADD3.64 UR32, UR20, 0x2, URZ ;  /* 0x0000000214207897 */ /* 0x000fe4000fffe03f */
[----:B------:R-:W-:Y:S02]  /*18d0*/  UIADD3.64 UR34, UR22, 0x2, URZ ;  /* 0x0000000216227897 */ /* 0x000fe4000fffe03f */
[----:B------:R-:W-:-:S04]  /*18e0*/  UISETP.NE.U32.AND UP0, UPT, UR5, 0x3, UPT ;  /* 0x000000030500788c */ /* 0x000fc8000bf05070 */
[----:B------:R-:W-:Y:S02]  /*18f0*/  USEL UR6, URZ, 0x1, UP0 ;  /* 0x000000013f067887 */ /* 0x000fe40008000000 */
[----:B------:R-:W-:Y:S02]  /*1900*/  USEL UR5, UR5, URZ, UP0 ;  /* 0x0000003f05057287 */ /* 0x000fe40008000000 */
[----:B------:R-:W-:Y:S01]  /*1910*/  ULOP3.LUT UR4, UR4, UR6, URZ, 0x3c, !UPT ;  /* 0x0000000604047292 */ /* 0x000fe2000f8e3c3f */
[----:B------:R-:W-:Y:S01]  /*1920*/  HGMMA.64x32x16.F32 R24, gdesc[UR20], R24 ;  /* 0x00600000141879f0 */ /* 0x000fe20008700818 */
[----:B------:R-:W-:Y:S02]  /*1930*/  UIADD3.64 UR20, UR20, 0x4, URZ ;  /* 0x0000000414147897 */ /* 0x000fe4000fffe03f */
[----:B------:R-:W-:Y:S01]  /*1940*/  UIADD3.64 UR22, UR22, 0x4, URZ ;  /* 0x0000000416167897 */ /* 0x000fe2000fffe03f */
[----:B------:R-:W-:Y:S08]  /*1950*/  HGMMA.64x32x16.F32 R24, gdesc[UR32], R24 ;  /* 0x00600000201879f0 */ /* 0x000ff00008700818 */
[----:B------:R-:W-:Y:S01]  /*1960*/  HGMMA.64x32x16.F32 R24, gdesc[UR20], R24, gsb0 ;  /* 0x00600000141879f0 */ /* 0x000fe20008000818 */
[----:B------:R-:W-:Y:S05]  /*1970*/  @!P0 BRA `(.L_x_49) ;  /* 0xfffffffc00008947 */ /* 0x000fea000383ffff */
.L_x_47:
[----:B------:R-:W-:Y:S02]  /*1980*/  WARPGROUP.DEPBAR.LE gsb0, 0x0 ;  /* 0x00008000000079c5 */ /* 0x000fe40000010000 */
[----:B----4-:R-:W-:Y:S01]  /*1990*/  BAR.SYNC.DEFER_BLOCKING 0x0 ;  /* 0x0000000000007b1d */ /* 0x010fe20000010000 */
[C---:B-1----:R-:W-:Y:S01]  /*19a0*/  IMAD.SHL.U32 R2, R0.reuse, 0x40, RZ ;  /* 0x0000004000027824 */ /* 0x042fe200078e00ff */
[----:B---3--:R-:W-:Y:S01]  /*19b0*/  SHF.R.U32.HI R4, RZ, 0x1, R0 ;  /* 0x00000001ff047819 */ /* 0x008fe20000011600 */
[----:B------:R-:W-:Y:S01]  /*19c0*/  IMAD.SHL.U32 R3, R0, 0x10, RZ ;  /* 0x0000001000037824 */ /* 0x000fe200078e00ff */
[----:B------:R-:W-:Y:S02]  /*19d0*/  F2FP.F16.F32.PACK_AB R24, R25, R24 ;  /* 0x000000181918723e */ /* 0x000fe400000000ff */
[----:B------:R-:W-:Y:S02]  /*19e0*/  ELECT P0, URZ, PT ;  /* 0x00000000003f782f */ /* 0x000fe40003800000 */
[----:B------:R-:W-:Y:S01]  /*19f0*/  LOP3.LUT R2, R2, 0x1800, RZ, 0xc0, !PT ;  /* 0x0000180002027812 */ /* 0x000fe200078ec0ff */
[----:B------:R-:W-:Y:S01]  /*1a00*/  UMOV UR17, UR15 ;  /* 0x0000000f00117c82 */ /* 0x000fe20008000000 */
[----:B------:R-:W-:Y:S01]  /*1a10*/  LOP3.LUT R5, R4, 0x40, RZ, 0xc0, !PT ;  /* 0x0000004004057812 */ /* 0x000fe200078ec0ff */
[----:B------:R-:W-:Y:S01]  /*1a20*/  UMOV UR18, UR11 ;  /* 0x0000000b00127c82 */ /* 0x000fe20008000000 */
[----:B------:R-:W-:-:S02]  /*1a30*/  LOP3.LUT R2, R2, 0x70, R3, 0xf8, !PT ;  /* 0x0000007002027812 */ /* 0x000fc400078ef803 */
[----:B------:R-:W-:Y:S01]  /*1a40*/  LOP3.LUT R5, R5, 0x10, R0, 0xf8, !PT ;  /* 0x0000001005057812 */ /* 0x000fe200078ef800 */
[----:B------:R-:W-:Y:S01]  /*1a50*/  IMAD.SHL.U32 R0, R0, 0x80, RZ ;  /* 0x0000008000007824 */ /* 0x000fe200078e00ff */
[----:B------:R-:W-:Y:S02]  /*1a60*/  F2FP.F16.F32.PACK_AB R25, R27, R26 ;  /* 0x0000001a1b19723e */ /* 0x000fe400000000ff */
[----:B------:R-:W-:Y:S02]  /*1a70*/  LOP3.LUT R5, R2, R5, RZ, 0x3c, !PT ;  /* 0x0000000502057212 */ /* 0x000fe400078e3cff */
[----:B------:R-:W-:Y:S02]  /*1a80*/  F2FP.F16.F32.PACK_AB R32, R33, R32 ;  /* 0x000000202120723e */ /* 0x000fe400000000ff */
[----:B------:R-:W-:Y:S02]  /*1a90*/  LOP3.LUT R0, R5, 0x780, R0, 0xf8, !PT ;  /* 0x0000078005007812 */ /* 0x000fe400078ef800 */
[----:B------:R-:W-:Y:S01]  /*1aa0*/  F2FP.F16.F32.PACK_AB R26, R29, R28 ;  /* 0x0000001c1d1a723e */ /* 0x000fe200000000ff */
[----:B------:R-:W1:Y:S02]  /*1ab0*/  @!P2 SYNCS.CCTL.IV [UR16+0xc000] ;  /* 0x00c00000ff00a9b1 */ /* 0x000e640008000010 */
[----:B-1----:R-:W-:Y:S01]  /*1ac0*/  BAR.SYNC.DEFER_BLOCKING 0x0 ;  /* 0x0000000000007b1d */ /* 0x002fe20000010000 */
[C---:B------:R-:W-:Y:S01]  /*1ad0*/  LOP3.LUT R2, R0.reuse, 0x20, RZ, 0x3c, !PT ;  /* 0x0000002000027812 */ /* 0x040fe200078e3cff */
[----:B------:R-:W-:Y:S01]  /*1ae0*/  VIADD R0, R0, UR16 ;  /* 0x0000001000007c36 */ /* 0x000fe20008000000 */
[----:B------:R-:W-:-:S02]  /*1af0*/  F2FP.F16.F32.PACK_AB R27, R31, R30 ;  /* 0x0000001e1f1b723e */ /* 0x000fc400000000ff */
[----:B------:R-:W-:Y:S01]  /*1b00*/  F2FP.F16.F32.PACK_AB R33, R35, R34 ;  /* 0x000000222321723e */ /* 0x000fe200000000ff */
[----:B------:R-:W-:Y:S01]  /*1b10*/  VIADD R2, R2, UR16 ;  /* 0x0000001002027c36 */ /* 0x000fe20008000000 */
[----:B------:R-:W-:Y:S02]  /*1b20*/  F2FP.F16.F32.PACK_AB R34, R37, R36 ;  /* 0x000000242522723e */ /* 0x000fe400000000ff */
[----:B------:R-:W-:Y:S02]  /*1b30*/  F2FP.F16.F32.PACK_AB R35, R39, R38 ;  /* 0x000000262723723e */ /* 0x000fe400000000ff */
[----:B------:R-:W-:Y:S01]  /*1b40*/  ISETP.LT.U32.AND P0, PT, R6, 0x20, P0 ;  /* 0x000000200600780c */ /* 0x000fe20000701070 */
[----:B------:R-:W1:Y:S02]  /*1b50*/  @!P2 SYNCS.CCTL.IV [UR16+0xc008] ;  /* 0x00c00800ff00a9b1 */ /* 0x000e640008000010 */
[----:B-1----:R-:W-:Y:S10]  /*1b60*/  BAR.SYNC.DEFER_BLOCKING 0x0 ;  /* 0x0000000000007b1d */ /* 0x002ff40000010000 */
[----:B------:R-:W-:Y:S01]  /*1b70*/  VOTEU.ANY UP0, P0 ;  /* 0x00000000003f7886 */ /* 0x000fe20000000100 */
[----:B------:R-:W-:-:S04]  /*1b80*/  VOTEU.ANY UP1, P0 ;  /* 0x00000000003f7886 */ /* 0x000fc80000020100 */
[----:B--2---:R-:W-:Y:S01]  /*1b90*/  @UP0 UMOV UR6, UR28 ;  /* 0x0000001c00060c82 */ /* 0x004fe20008000000 */
[----:B------:R-:W-:Y:S01]  /*1ba0*/  @UP0 UMOV UR7, UR29 ;  /* 0x0000001d00070c82 */ /* 0x000fe20008000000 */
[----:B------:R-:W1:Y:S02]  /*1bb0*/  @!P2 SYNCS.CCTL.IV [UR16+0xc010] ;  /* 0x00c01000ff00a9b1 */ /* 0x000e640008000010 */
[----:B-1----:R-:W-:Y:S04]  /*1bc0*/  STSM.16.M88.4 [R0], R24 ;  /* 0x0000001800007844 */ /* 0x002fe80000000200 */
[----:B------:R-:W-:Y:S01]  /*1bd0*/  STSM.16.M88.4 [R2], R32 ;  /* 0x0000002002007844 */ /* 0x000fe20000000200 */
[----:B------:R1:W-:Y:S06]  /*1be0*/  MEMBAR.ALL.CTA ;  /* 0x0000000000007992 */ /* 0x0003ec0000008000 */
[----:B-1----:R-:W1:Y:S02]  /*1bf0*/  FENCE.VIEW.ASYNC.S ;  /* 0x00000000000073c6 */ /* 0x002e640000000000 */
[----:B-1----:R-:W-:Y:S06]  /*1c00*/  BAR.SYNC.DEFER_BLOCKING 0x0 ;  /* 0x0000000000007b1d */ /* 0x002fec0000010000 */
[----:B------:R1:W-:Y:S01]  /*1c10*/  @UP1 UTMASTG.2D [UR16], [UR6] ;  /* 0x00000010060013b5 */ /* 0x0003e20008008000 */
[----:B------:R0:W-:Y:S01]  /*1c20*/  UTMACMDFLUSH ;  /* 0x00000000000079b7 */ /* 0x0001e20000000000 */
[----:B------:R-:W-:-:S04]  /*1c30*/  DEPBAR.LE SB0, 0x0 ;  /* 0x000080000000791a */ /* 0x000fc80000000000 */
[----:B------:R-:W-:Y:S06]  /*1c40*/  BAR.SYNC.DEFER_BLOCKING 0x0 ;  /* 0x0000000000007b1d */ /* 0x000fec0000010000 */
[----:B-1----:R-:W-:Y:S05]  /*1c50*/  EXIT ;  /* 0x000000000000794d */ /* 0x002fea0003800000 */
.L_x_48:
[----:B------:R-:W1:Y:S02]  /*1c60*/  SYNCS.PHASECHK.TRANS64.TRYWAIT P0, [UR32+0xc000], R2 ;  /* 0x00c00002ff0075a7 */ /* 0x000e640008000160 */
[----:B-1----:R-:W-:Y:S05]  /*1c70*/  @!P0 BRA `(.L_x_48) ;  /* 0xfffffffc00f88947 */ /* 0x002fea000383ffff */
[----:B------:R-:W-:Y:S05]  /*1c80*/  BRA `(.L_x_50) ;  /* 0xfffffff800dc7947 */ /* 0x000fea000383ffff */
.L_x_51:
[----:B------:R-:W-:-:S00]  /*1c90*/  BRA `(.L_x_51) ;  /* 0xfffffffc00fc7947 */ /* 0x000fc0000383ffff */
[----:B------:R-:W-:-:S00]  /*1ca0*/  NOP ;  /* 0x0000000000007918 */ /* 0x000fc00000000000 */
        /* <DEDUP_REMOVED lines=13> */
.L_x_52:


//--------------------- .nv.shared.gluon_wgmma    --------------------------
	.section	.nv.shared.gluon_wgmma,"aw",@nobits
	.sectionflags	@""
	.align	16
	.zero		1024


//--------------------- .nv.shared.reserved.0     --------------------------
	.section	.nv.shared.reserved.0,"aw",@nobits
	.weak		__nv_reservedSMEM_offset_0_alias
	.size		__nv_reservedSMEM_offset_0_alias, 0, 0
	.other		__nv_reservedSMEM_offset_0_alias,@"STO_CUDA_RESERVED_SHARED STV_DEFAULT"
__nv_reservedSMEM_offset_0_alias:
	.zero		0


//--------------------- .nv.constant0.gluon_wgmma --------------------------
	.section	.nv.constant0.gluon_wgmma,"a",@progbits
	.sectionflags	@""
	.align	4
.nv.constant0.gluon_wgmma:
	.zero		608


//--------------------- SYMBOLS --------------------------

	.type		.nv.reservedSmem.offset0,@object
	.size		.nv.reservedSmem.offset0,0x4
